//
// Generated by NVIDIA NVVM Compiler
//
// Compiler Build ID: CL-36424714
// Cuda compilation tools, release 13.0, V13.0.88
// Based on NVVM 20.0.0
//

.version 9.0
.target sm_100
.address_size 64

	// .globl	_Z27binRainfallByDistanceKernelPKfS0_S0_PKhPdPiiii
.global .align 4 .b8 __cudart_i2opi_f[24] = {65, 144, 67, 60, 153, 149, 98, 219, 192, 221, 52, 245, 209, 87, 39, 252, 41, 21, 68, 78, 110, 131, 249, 162};

.visible .entry _Z27binRainfallByDistanceKernelPKfS0_S0_PKhPdPiiii(
	.param .u64 .ptr .align 1 _Z27binRainfallByDistanceKernelPKfS0_S0_PKhPdPiiii_param_0,
	.param .u64 .ptr .align 1 _Z27binRainfallByDistanceKernelPKfS0_S0_PKhPdPiiii_param_1,
	.param .u64 .ptr .align 1 _Z27binRainfallByDistanceKernelPKfS0_S0_PKhPdPiiii_param_2,
	.param .u64 .ptr .align 1 _Z27binRainfallByDistanceKernelPKfS0_S0_PKhPdPiiii_param_3,
	.param .u64 .ptr .align 1 _Z27binRainfallByDistanceKernelPKfS0_S0_PKhPdPiiii_param_4,
	.param .u64 .ptr .align 1 _Z27binRainfallByDistanceKernelPKfS0_S0_PKhPdPiiii_param_5,
	.param .u32 _Z27binRainfallByDistanceKernelPKfS0_S0_PKhPdPiiii_param_6,
	.param .u32 _Z27binRainfallByDistanceKernelPKfS0_S0_PKhPdPiiii_param_7,
	.param .u32 _Z27binRainfallByDistanceKernelPKfS0_S0_PKhPdPiiii_param_8
)
{
	.reg .pred 	%p<9>;
	.reg .b16 	%rs<3>;
	.reg .b32 	%r<13>;
	.reg .b32 	%f<3>;
	.reg .b64 	%rd<21>;
	.reg .b64 	%fd<5>;

	ld.param.u64 	%rd1, [_Z27binRainfallByDistanceKernelPKfS0_S0_PKhPdPiiii_param_0];
	ld.param.u64 	%rd2, [_Z27binRainfallByDistanceKernelPKfS0_S0_PKhPdPiiii_param_2];
	ld.param.u64 	%rd3, [_Z27binRainfallByDistanceKernelPKfS0_S0_PKhPdPiiii_param_3];
	ld.param.u64 	%rd4, [_Z27binRainfallByDistanceKernelPKfS0_S0_PKhPdPiiii_param_4];
	ld.param.u64 	%rd5, [_Z27binRainfallByDistanceKernelPKfS0_S0_PKhPdPiiii_param_5];
	ld.param.u32 	%r4, [_Z27binRainfallByDistanceKernelPKfS0_S0_PKhPdPiiii_param_6];
	ld.param.u32 	%r5, [_Z27binRainfallByDistanceKernelPKfS0_S0_PKhPdPiiii_param_7];
	ld.param.u32 	%r3, [_Z27binRainfallByDistanceKernelPKfS0_S0_PKhPdPiiii_param_8];
	mov.u32 	%r6, %ctaid.x;
	mov.u32 	%r7, %ntid.x;
	mov.u32 	%r8, %tid.x;
	mad.lo.s32 	%r1, %r6, %r7, %r8;
	mul.lo.s32 	%r2, %r5, %r4;
	setp.ge.s32 	%p1, %r1, %r2;
	@%p1 bra 	$L__BB0_4;
	cvta.to.global.u64 	%rd6, %rd3;
	cvt.s64.s32 	%rd7, %r1;
	add.s64 	%rd8, %rd6, %rd7;
	ld.global.nc.u8 	%rs1, [%rd8];
	cvt.u16.u8 	%rs2, %rs1;
	setp.eq.s16 	%p2, %rs2, 0;
	@%p2 bra 	$L__BB0_4;
	mad.lo.s32 	%r9, %r3, %r2, %r1;
	cvta.to.global.u64 	%rd9, %rd1;
	mul.wide.s32 	%rd10, %r9, 4;
	add.s64 	%rd11, %rd9, %rd10;
	ld.global.nc.f32 	%f1, [%rd11];
	cvta.to.global.u64 	%rd12, %rd2;
	mul.wide.s32 	%rd13, %r1, 4;
	add.s64 	%rd14, %rd12, %rd13;
	ld.global.nc.f32 	%f2, [%rd14];
	setp.lt.f32 	%p3, %f1, 0f00000000;
	setp.lt.f32 	%p4, %f2, 0f00000000;
	setp.gt.f32 	%p5, %f2, 0f44FA0000;
	or.pred  	%p6, %p4, %p5;
	or.pred  	%p8, %p3, %p6;
	@%p8 bra 	$L__BB0_4;
	cvt.f64.f32 	%fd1, %f2;
	div.rn.f64 	%fd2, %fd1, 0d4024000000000000;
	cvt.rzi.s32.f64 	%r10, %fd2;
	min.s32 	%r11, %r10, 199;
	cvta.to.global.u64 	%rd15, %rd4;
	mul.wide.s32 	%rd16, %r11, 8;
	add.s64 	%rd17, %rd15, %rd16;
	cvt.f64.f32 	%fd3, %f1;
	atom.global.add.f64 	%fd4, [%rd17], %fd3;
	cvta.to.global.u64 	%rd18, %rd5;
	mul.wide.s32 	%rd19, %r11, 4;
	add.s64 	%rd20, %rd18, %rd19;
	atom.global.add.u32 	%r12, [%rd20], 1;
$L__BB0_4:
	ret;

}
	// .globl	_Z27binRainfallByLatitudeKernelPKfS0_PKhPdS3_S3_PiS4_S4_iii
.visible .entry _Z27binRainfallByLatitudeKernelPKfS0_PKhPdS3_S3_PiS4_S4_iii(
	.param .u64 .ptr .align 1 _Z27binRainfallByLatitudeKernelPKfS0_PKhPdS3_S3_PiS4_S4_iii_param_0,
	.param .u64 .ptr .align 1 _Z27binRainfallByLatitudeKernelPKfS0_PKhPdS3_S3_PiS4_S4_iii_param_1,
	.param .u64 .ptr .align 1 _Z27binRainfallByLatitudeKernelPKfS0_PKhPdS3_S3_PiS4_S4_iii_param_2,
	.param .u64 .ptr .align 1 _Z27binRainfallByLatitudeKernelPKfS0_PKhPdS3_S3_PiS4_S4_iii_param_3,
	.param .u64 .ptr .align 1 _Z27binRainfallByLatitudeKernelPKfS0_PKhPdS3_S3_PiS4_S4_iii_param_4,
	.param .u64 .ptr .align 1 _Z27binRainfallByLatitudeKernelPKfS0_PKhPdS3_S3_PiS4_S4_iii_param_5,
	.param .u64 .ptr .align 1 _Z27binRainfallByLatitudeKernelPKfS0_PKhPdS3_S3_PiS4_S4_iii_param_6,
	.param .u64 .ptr .align 1 _Z27binRainfallByLatitudeKernelPKfS0_PKhPdS3_S3_PiS4_S4_iii_param_7,
	.param .u64 .ptr .align 1 _Z27binRainfallByLatitudeKernelPKfS0_PKhPdS3_S3_PiS4_S4_iii_param_8,
	.param .u32 _Z27binRainfallByLatitudeKernelPKfS0_PKhPdS3_S3_PiS4_S4_iii_param_9,
	.param .u32 _Z27binRainfallByLatitudeKernelPKfS0_PKhPdS3_S3_PiS4_S4_iii_param_10,
	.param .u32 _Z27binRainfallByLatitudeKernelPKfS0_PKhPdS3_S3_PiS4_S4_iii_param_11
)
{
	.reg .pred 	%p<11>;
	.reg .b16 	%rs<3>;
	.reg .b32 	%r<16>;
	.reg .b32 	%f<3>;
	.reg .b64 	%rd<37>;
	.reg .b64 	%fd<16>;

	ld.param.u64 	%rd1, [_Z27binRainfallByLatitudeKernelPKfS0_PKhPdS3_S3_PiS4_S4_iii_param_0];
	ld.param.u64 	%rd2, [_Z27binRainfallByLatitudeKernelPKfS0_PKhPdS3_S3_PiS4_S4_iii_param_1];
	ld.param.u64 	%rd3, [_Z27binRainfallByLatitudeKernelPKfS0_PKhPdS3_S3_PiS4_S4_iii_param_2];
	ld.param.u64 	%rd4, [_Z27binRainfallByLatitudeKernelPKfS0_PKhPdS3_S3_PiS4_S4_iii_param_3];
	ld.param.u64 	%rd5, [_Z27binRainfallByLatitudeKernelPKfS0_PKhPdS3_S3_PiS4_S4_iii_param_4];
	ld.param.u64 	%rd6, [_Z27binRainfallByLatitudeKernelPKfS0_PKhPdS3_S3_PiS4_S4_iii_param_5];
	ld.param.u64 	%rd7, [_Z27binRainfallByLatitudeKernelPKfS0_PKhPdS3_S3_PiS4_S4_iii_param_6];
	ld.param.u64 	%rd8, [_Z27binRainfallByLatitudeKernelPKfS0_PKhPdS3_S3_PiS4_S4_iii_param_7];
	ld.param.u64 	%rd9, [_Z27binRainfallByLatitudeKernelPKfS0_PKhPdS3_S3_PiS4_S4_iii_param_8];
	ld.param.u32 	%r4, [_Z27binRainfallByLatitudeKernelPKfS0_PKhPdS3_S3_PiS4_S4_iii_param_9];
	ld.param.u32 	%r5, [_Z27binRainfallByLatitudeKernelPKfS0_PKhPdS3_S3_PiS4_S4_iii_param_10];
	ld.param.u32 	%r6, [_Z27binRainfallByLatitudeKernelPKfS0_PKhPdS3_S3_PiS4_S4_iii_param_11];
	mov.u32 	%r7, %ctaid.x;
	mov.u32 	%r8, %ntid.x;
	mov.u32 	%r9, %tid.x;
	mad.lo.s32 	%r1, %r7, %r8, %r9;
	mul.lo.s32 	%r2, %r5, %r4;
	setp.ge.s32 	%p1, %r1, %r2;
	@%p1 bra 	$L__BB1_8;
	cvta.to.global.u64 	%rd10, %rd3;
	cvt.s64.s32 	%rd11, %r1;
	add.s64 	%rd12, %rd10, %rd11;
	ld.global.nc.u8 	%rs1, [%rd12];
	cvt.u16.u8 	%rs2, %rs1;
	setp.eq.s16 	%p2, %rs2, 0;
	@%p2 bra 	$L__BB1_8;
	div.s32 	%r10, %r1, %r4;
	cvt.rn.f64.s32 	%fd2, %r10;
	add.f64 	%fd3, %fd2, 0d3FE0000000000000;
	mul.f64 	%fd4, %fd3, 0dC066800000000000;
	cvt.rn.f64.s32 	%fd5, %r5;
	div.rn.f64 	%fd6, %fd4, %fd5;
	add.f64 	%fd7, %fd6, 0d4056800000000000;
	abs.f64 	%fd1, %fd7;
	mad.lo.s32 	%r11, %r6, %r2, %r1;
	cvta.to.global.u64 	%rd13, %rd1;
	mul.wide.s32 	%rd14, %r11, 4;
	add.s64 	%rd15, %rd13, %rd14;
	ld.global.nc.f32 	%f1, [%rd15];
	cvta.to.global.u64 	%rd16, %rd2;
	mul.wide.s32 	%rd17, %r1, 4;
	add.s64 	%rd18, %rd16, %rd17;
	ld.global.nc.f32 	%f2, [%rd18];
	setp.lt.f32 	%p3, %f1, 0f00000000;
	setp.lt.f32 	%p4, %f2, 0f00000000;
	setp.gt.f32 	%p5, %f2, 0f44FA0000;
	or.pred  	%p6, %p4, %p5;
	or.pred  	%p8, %p3, %p6;
	@%p8 bra 	$L__BB1_8;
	cvt.f64.f32 	%fd8, %f2;
	div.rn.f64 	%fd9, %fd8, 0d4024000000000000;
	cvt.rzi.s32.f64 	%r12, %fd9;
	min.s32 	%r3, %r12, 199;
	setp.geu.f64 	%p9, %fd1, 0d4037800000000000;
	@%p9 bra 	$L__BB1_5;
	cvta.to.global.u64 	%rd31, %rd4;
	mul.wide.s32 	%rd32, %r3, 8;
	add.s64 	%rd33, %rd31, %rd32;
	cvt.f64.f32 	%fd14, %f1;
	atom.global.add.f64 	%fd15, [%rd33], %fd14;
	cvta.to.global.u64 	%rd34, %rd7;
	mul.wide.s32 	%rd35, %r3, 4;
	add.s64 	%rd36, %rd34, %rd35;
	atom.global.add.u32 	%r15, [%rd36], 1;
	bra.uni 	$L__BB1_8;
$L__BB1_5:
	setp.geu.f64 	%p10, %fd1, 0d4044000000000000;
	@%p10 bra 	$L__BB1_7;
	cvta.to.global.u64 	%rd25, %rd5;
	mul.wide.s32 	%rd26, %r3, 8;
	add.s64 	%rd27, %rd25, %rd26;
	cvt.f64.f32 	%fd12, %f1;
	atom.global.add.f64 	%fd13, [%rd27], %fd12;
	cvta.to.global.u64 	%rd28, %rd8;
	mul.wide.s32 	%rd29, %r3, 4;
	add.s64 	%rd30, %rd28, %rd29;
	atom.global.add.u32 	%r14, [%rd30], 1;
	bra.uni 	$L__BB1_8;
$L__BB1_7:
	cvta.to.global.u64 	%rd19, %rd6;
	mul.wide.s32 	%rd20, %r3, 8;
	add.s64 	%rd21, %rd19, %rd20;
	cvt.f64.f32 	%fd10, %f1;
	atom.global.add.f64 	%fd11, [%rd21], %fd10;
	cvta.to.global.u64 	%rd22, %rd9;
	mul.wide.s32 	%rd23, %r3, 4;
	add.s64 	%rd24, %rd22, %rd23;
	atom.global.add.u32 	%r13, [%rd24], 1;
$L__BB1_8:
	ret;

}
	// .globl	_Z24analyzeIslandDecayKernelPKfS0_PKhPdS3_PiS4_iii
.visible .entry _Z24analyzeIslandDecayKernelPKfS0_PKhPdS3_PiS4_iii(
	.param .u64 .ptr .align 1 _Z24analyzeIslandDecayKernelPKfS0_PKhPdS3_PiS4_iii_param_0,
	.param .u64 .ptr .align 1 _Z24analyzeIslandDecayKernelPKfS0_PKhPdS3_PiS4_iii_param_1,
	.param .u64 .ptr .align 1 _Z24analyzeIslandDecayKernelPKfS0_PKhPdS3_PiS4_iii_param_2,
	.param .u64 .ptr .align 1 _Z24analyzeIslandDecayKernelPKfS0_PKhPdS3_PiS4_iii_param_3,
	.param .u64 .ptr .align 1 _Z24analyzeIslandDecayKernelPKfS0_PKhPdS3_PiS4_iii_param_4,
	.param .u64 .ptr .align 1 _Z24analyzeIslandDecayKernelPKfS0_PKhPdS3_PiS4_iii_param_5,
	.param .u64 .ptr .align 1 _Z24analyzeIslandDecayKernelPKfS0_PKhPdS3_PiS4_iii_param_6,
	.param .u32 _Z24analyzeIslandDecayKernelPKfS0_PKhPdS3_PiS4_iii_param_7,
	.param .u32 _Z24analyzeIslandDecayKernelPKfS0_PKhPdS3_PiS4_iii_param_8,
	.param .u32 _Z24analyzeIslandDecayKernelPKfS0_PKhPdS3_PiS4_iii_param_9
)
{
	.reg .pred 	%p<19>;
	.reg .b16 	%rs<11>;
	.reg .b32 	%r<43>;
	.reg .b32 	%f<23>;
	.reg .b64 	%rd<45>;
	.reg .b64 	%fd<7>;

	ld.param.u64 	%rd3, [_Z24analyzeIslandDecayKernelPKfS0_PKhPdS3_PiS4_iii_param_0];
	ld.param.u64 	%rd8, [_Z24analyzeIslandDecayKernelPKfS0_PKhPdS3_PiS4_iii_param_1];
	ld.param.u64 	%rd9, [_Z24analyzeIslandDecayKernelPKfS0_PKhPdS3_PiS4_iii_param_2];
	ld.param.u64 	%rd4, [_Z24analyzeIslandDecayKernelPKfS0_PKhPdS3_PiS4_iii_param_3];
	ld.param.u64 	%rd5, [_Z24analyzeIslandDecayKernelPKfS0_PKhPdS3_PiS4_iii_param_4];
	ld.param.u64 	%rd6, [_Z24analyzeIslandDecayKernelPKfS0_PKhPdS3_PiS4_iii_param_5];
	ld.param.u64 	%rd7, [_Z24analyzeIslandDecayKernelPKfS0_PKhPdS3_PiS4_iii_param_6];
	ld.param.u32 	%r17, [_Z24analyzeIslandDecayKernelPKfS0_PKhPdS3_PiS4_iii_param_7];
	ld.param.u32 	%r18, [_Z24analyzeIslandDecayKernelPKfS0_PKhPdS3_PiS4_iii_param_8];
	ld.param.u32 	%r19, [_Z24analyzeIslandDecayKernelPKfS0_PKhPdS3_PiS4_iii_param_9];
	cvta.to.global.u64 	%rd1, %rd8;
	cvta.to.global.u64 	%rd2, %rd9;
	mov.u32 	%r20, %ctaid.x;
	mov.u32 	%r21, %ntid.x;
	mov.u32 	%r22, %tid.x;
	mad.lo.s32 	%r1, %r20, %r21, %r22;
	mul.lo.s32 	%r2, %r18, %r17;
	setp.ge.s32 	%p2, %r1, %r2;
	@%p2 bra 	$L__BB2_23;
	cvt.s64.s32 	%rd10, %r1;
	add.s64 	%rd11, %rd2, %rd10;
	ld.global.nc.u8 	%rs1, [%rd11];
	cvt.u16.u8 	%rs2, %rs1;
	setp.eq.s16 	%p3, %rs2, 0;
	@%p3 bra 	$L__BB2_23;
	mad.lo.s32 	%r23, %r19, %r2, %r1;
	cvta.to.global.u64 	%rd12, %rd3;
	mul.wide.s32 	%rd13, %r23, 4;
	add.s64 	%rd14, %rd12, %rd13;
	ld.global.nc.f32 	%f1, [%rd14];
	mul.wide.s32 	%rd15, %r1, 4;
	add.s64 	%rd16, %rd1, %rd15;
	ld.global.nc.f32 	%f20, [%rd16];
	setp.lt.f32 	%p4, %f1, 0f00000000;
	setp.lt.f32 	%p5, %f20, 0f00000000;
	setp.gt.f32 	%p6, %f20, 0f44FA0000;
	or.pred  	%p7, %p5, %p6;
	or.pred  	%p9, %p4, %p7;
	@%p9 bra 	$L__BB2_23;
	cvt.f64.f32 	%fd1, %f20;
	div.rn.f64 	%fd2, %fd1, 0d4024000000000000;
	cvt.rzi.s32.f64 	%r25, %fd2;
	min.s32 	%r3, %r25, 199;
	div.s32 	%r5, %r1, %r17;
	mul.lo.s32 	%r26, %r5, %r17;
	sub.s32 	%r27, %r1, %r26;
	add.s32 	%r28, %r27, %r17;
	add.s32 	%r4, %r28, -25;
	mov.b32 	%r40, -25;
$L__BB2_4:
	add.s32 	%r30, %r40, %r5;
	setp.lt.s32 	%p10, %r30, 0;
	setp.ge.s32 	%p11, %r30, %r18;
	or.pred  	%p1, %p10, %p11;
	mul.lo.s32 	%r7, %r30, %r17;
	mov.b32 	%r42, -28;
	mov.u32 	%r41, %r4;
$L__BB2_5:
	@%p1 bra 	$L__BB2_8;
	rem.s32 	%r31, %r41, %r17;
	add.s32 	%r10, %r31, %r7;
	cvt.s64.s32 	%rd17, %r10;
	add.s64 	%rd18, %rd2, %rd17;
	ld.global.nc.u8 	%rs3, [%rd18];
	cvt.u16.u8 	%rs4, %rs3;
	setp.ne.s16 	%p12, %rs4, 1;
	@%p12 bra 	$L__BB2_8;
	mul.wide.s32 	%rd19, %r10, 4;
	add.s64 	%rd20, %rd1, %rd19;
	ld.global.nc.f32 	%f13, [%rd20];
	max.f32 	%f20, %f20, %f13;
$L__BB2_8:
	@%p1 bra 	$L__BB2_11;
	add.s32 	%r32, %r41, 1;
	rem.s32 	%r33, %r32, %r17;
	add.s32 	%r11, %r33, %r7;
	cvt.s64.s32 	%rd21, %r11;
	add.s64 	%rd22, %rd2, %rd21;
	ld.global.nc.u8 	%rs5, [%rd22];
	cvt.u16.u8 	%rs6, %rs5;
	setp.ne.s16 	%p13, %rs6, 1;
	@%p13 bra 	$L__BB2_11;
	mul.wide.s32 	%rd23, %r11, 4;
	add.s64 	%rd24, %rd1, %rd23;
	ld.global.nc.f32 	%f14, [%rd24];
	max.f32 	%f20, %f20, %f14;
$L__BB2_11:
	@%p1 bra 	$L__BB2_14;
	add.s32 	%r34, %r41, 2;
	rem.s32 	%r35, %r34, %r17;
	add.s32 	%r12, %r35, %r7;
	cvt.s64.s32 	%rd25, %r12;
	add.s64 	%rd26, %rd2, %rd25;
	ld.global.nc.u8 	%rs7, [%rd26];
	cvt.u16.u8 	%rs8, %rs7;
	setp.ne.s16 	%p14, %rs8, 1;
	@%p14 bra 	$L__BB2_14;
	mul.wide.s32 	%rd27, %r12, 4;
	add.s64 	%rd28, %rd1, %rd27;
	ld.global.nc.f32 	%f15, [%rd28];
	max.f32 	%f20, %f20, %f15;
$L__BB2_14:
	add.s32 	%r42, %r42, 4;
	setp.eq.s32 	%p15, %r42, 24;
	@%p15 bra 	$L__BB2_19;
	@%p1 bra 	$L__BB2_18;
	add.s32 	%r36, %r41, 3;
	rem.s32 	%r37, %r36, %r17;
	add.s32 	%r14, %r37, %r7;
	cvt.s64.s32 	%rd29, %r14;
	add.s64 	%rd30, %rd2, %rd29;
	ld.global.nc.u8 	%rs9, [%rd30];
	cvt.u16.u8 	%rs10, %rs9;
	setp.ne.s16 	%p16, %rs10, 1;
	@%p16 bra 	$L__BB2_18;
	mul.wide.s32 	%rd31, %r14, 4;
	add.s64 	%rd32, %rd1, %rd31;
	ld.global.nc.f32 	%f16, [%rd32];
	max.f32 	%f20, %f20, %f16;
$L__BB2_18:
	add.s32 	%r41, %r41, 4;
	bra.uni 	$L__BB2_5;
$L__BB2_19:
	add.s32 	%r40, %r40, 1;
	setp.ne.s32 	%p17, %r40, 26;
	@%p17 bra 	$L__BB2_4;
	setp.geu.f32 	%p18, %f20, 0f43960000;
	@%p18 bra 	$L__BB2_22;
	cvta.to.global.u64 	%rd39, %rd4;
	mul.wide.s32 	%rd40, %r3, 8;
	add.s64 	%rd41, %rd39, %rd40;
	cvt.f64.f32 	%fd5, %f1;
	atom.global.add.f64 	%fd6, [%rd41], %fd5;
	cvta.to.global.u64 	%rd42, %rd6;
	mul.wide.s32 	%rd43, %r3, 4;
	add.s64 	%rd44, %rd42, %rd43;
	atom.global.add.u32 	%r39, [%rd44], 1;
	bra.uni 	$L__BB2_23;
$L__BB2_22:
	cvta.to.global.u64 	%rd33, %rd5;
	mul.wide.s32 	%rd34, %r3, 8;
	add.s64 	%rd35, %rd33, %rd34;
	cvt.f64.f32 	%fd3, %f1;
	atom.global.add.f64 	%fd4, [%rd35], %fd3;
	cvta.to.global.u64 	%rd36, %rd7;
	mul.wide.s32 	%rd37, %r3, 4;
	add.s64 	%rd38, %rd36, %rd37;
	atom.global.add.u32 	%r38, [%rd38], 1;
$L__BB2_23:
	ret;

}
	// .globl	_Z24initializeDistanceKernelPKhPiii
.visible .entry _Z24initializeDistanceKernelPKhPiii(
	.param .u64 .ptr .align 1 _Z24initializeDistanceKernelPKhPiii_param_0,
	.param .u64 .ptr .align 1 _Z24initializeDistanceKernelPKhPiii_param_1,
	.param .u32 _Z24initializeDistanceKernelPKhPiii_param_2,
	.param .u32 _Z24initializeDistanceKernelPKhPiii_param_3
)
{
	.reg .pred 	%p<3>;
	.reg .b16 	%rs<3>;
	.reg .b32 	%r<9>;
	.reg .b64 	%rd<9>;

	ld.param.u64 	%rd1, [_Z24initializeDistanceKernelPKhPiii_param_0];
	ld.param.u64 	%rd2, [_Z24initializeDistanceKernelPKhPiii_param_1];
	ld.param.u32 	%r2, [_Z24initializeDistanceKernelPKhPiii_param_2];
	ld.param.u32 	%r3, [_Z24initializeDistanceKernelPKhPiii_param_3];
	mov.u32 	%r4, %ctaid.x;
	mov.u32 	%r5, %ntid.x;
	mov.u32 	%r6, %tid.x;
	mad.lo.s32 	%r1, %r4, %r5, %r6;
	mul.lo.s32 	%r7, %r3, %r2;
	setp.ge.s32 	%p1, %r1, %r7;
	@%p1 bra 	$L__BB3_2;
	cvta.to.global.u64 	%rd3, %rd1;
	cvta.to.global.u64 	%rd4, %rd2;
	cvt.s64.s32 	%rd5, %r1;
	add.s64 	%rd6, %rd3, %rd5;
	ld.global.nc.u8 	%rs1, [%rd6];
	cvt.u16.u8 	%rs2, %rs1;
	setp.ne.s16 	%p2, %rs2, 0;
	selp.s32 	%r8, -1, 0, %p2;
	mul.wide.s32 	%rd7, %r1, 4;
	add.s64 	%rd8, %rd4, %rd7;
	st.global.u32 	[%rd8], %r8;
$L__BB3_2:
	ret;

}
	// .globl	_Z23floodFillDistanceKernelPKhPiPKiiiS1_
.visible .entry _Z23floodFillDistanceKernelPKhPiPKiiiS1_(
	.param .u64 .ptr .align 1 _Z23floodFillDistanceKernelPKhPiPKiiiS1__param_0,
	.param .u64 .ptr .align 1 _Z23floodFillDistanceKernelPKhPiPKiiiS1__param_1,
	.param .u64 .ptr .align 1 _Z23floodFillDistanceKernelPKhPiPKiiiS1__param_2,
	.param .u32 _Z23floodFillDistanceKernelPKhPiPKiiiS1__param_3,
	.param .u32 _Z23floodFillDistanceKernelPKhPiPKiiiS1__param_4,
	.param .u64 .ptr .align 1 _Z23floodFillDistanceKernelPKhPiPKiiiS1__param_5
)
{
	.reg .pred 	%p<13>;
	.reg .b16 	%rs<3>;
	.reg .b32 	%r<42>;
	.reg .b64 	%rd<21>;

	ld.param.u64 	%rd3, [_Z23floodFillDistanceKernelPKhPiPKiiiS1__param_0];
	ld.param.u64 	%rd4, [_Z23floodFillDistanceKernelPKhPiPKiiiS1__param_1];
	ld.param.u64 	%rd6, [_Z23floodFillDistanceKernelPKhPiPKiiiS1__param_2];
	ld.param.u32 	%r12, [_Z23floodFillDistanceKernelPKhPiPKiiiS1__param_3];
	ld.param.u32 	%r13, [_Z23floodFillDistanceKernelPKhPiPKiiiS1__param_4];
	ld.param.u64 	%rd5, [_Z23floodFillDistanceKernelPKhPiPKiiiS1__param_5];
	cvta.to.global.u64 	%rd1, %rd6;
	mov.u32 	%r14, %ctaid.x;
	mov.u32 	%r15, %ntid.x;
	mov.u32 	%r16, %tid.x;
	mad.lo.s32 	%r1, %r14, %r15, %r16;
	mul.lo.s32 	%r17, %r13, %r12;
	setp.ge.s32 	%p1, %r1, %r17;
	@%p1 bra 	$L__BB4_11;
	cvta.to.global.u64 	%rd7, %rd3;
	cvt.s64.s32 	%rd8, %r1;
	add.s64 	%rd9, %rd7, %rd8;
	ld.global.nc.u8 	%rs1, [%rd9];
	cvt.u16.u8 	%rs2, %rs1;
	setp.eq.s16 	%p2, %rs2, 0;
	@%p2 bra 	$L__BB4_11;
	cvta.to.global.u64 	%rd10, %rd4;
	mul.wide.s32 	%rd11, %r1, 4;
	add.s64 	%rd2, %rd10, %rd11;
	ld.global.u32 	%r18, [%rd2];
	setp.ne.s32 	%p3, %r18, -1;
	@%p3 bra 	$L__BB4_11;
	div.s32 	%r3, %r1, %r12;
	mul.lo.s32 	%r4, %r3, %r12;
	sub.s32 	%r2, %r1, %r4;
	add.s32 	%r19, %r12, %r2;
	add.s32 	%r20, %r19, -1;
	rem.s32 	%r21, %r20, %r12;
	add.s32 	%r22, %r4, %r21;
	mul.wide.s32 	%rd12, %r22, 4;
	add.s64 	%rd13, %rd1, %rd12;
	ld.global.nc.u32 	%r23, [%rd13];
	max.s32 	%r24, %r23, -1;
	add.s32 	%r25, %r2, 1;
	rem.s32 	%r26, %r25, %r12;
	add.s32 	%r27, %r26, %r4;
	mul.wide.s32 	%rd14, %r27, 4;
	add.s64 	%rd15, %rd1, %rd14;
	ld.global.nc.u32 	%r28, [%rd15];
	setp.lt.s32 	%p4, %r23, 0;
	min.s32 	%r29, %r24, %r28;
	selp.b32 	%r30, %r28, %r29, %p4;
	setp.lt.s32 	%p5, %r28, 0;
	selp.b32 	%r40, %r24, %r30, %p5;
	setp.lt.s32 	%p6, %r3, 1;
	@%p6 bra 	$L__BB4_6;
	sub.s32 	%r31, %r4, %r12;
	add.s32 	%r32, %r31, %r2;
	mul.wide.s32 	%rd16, %r32, 4;
	add.s64 	%rd17, %rd1, %rd16;
	ld.global.nc.u32 	%r6, [%rd17];
	setp.lt.s32 	%p7, %r6, 0;
	@%p7 bra 	$L__BB4_6;
	setp.lt.s32 	%p8, %r40, 0;
	min.u32 	%r33, %r40, %r6;
	selp.b32 	%r40, %r6, %r33, %p8;
$L__BB4_6:
	add.s32 	%r34, %r13, -1;
	setp.ge.s32 	%p9, %r3, %r34;
	@%p9 bra 	$L__BB4_9;
	add.s32 	%r35, %r4, %r12;
	add.s32 	%r36, %r35, %r2;
	mul.wide.s32 	%rd18, %r36, 4;
	add.s64 	%rd19, %rd1, %rd18;
	ld.global.nc.u32 	%r9, [%rd19];
	setp.lt.s32 	%p10, %r9, 0;
	@%p10 bra 	$L__BB4_9;
	setp.lt.s32 	%p12, %r40, 0;
	min.u32 	%r37, %r40, %r9;
	selp.b32 	%r40, %r9, %r37, %p12;
	bra.uni 	$L__BB4_10;
$L__BB4_9:
	setp.lt.s32 	%p11, %r40, 0;
	@%p11 bra 	$L__BB4_11;
$L__BB4_10:
	add.s32 	%r38, %r40, 1;
	st.global.u32 	[%rd2], %r38;
	cvta.to.global.u64 	%rd20, %rd5;
	atom.global.add.u32 	%r39, [%rd20], 1;
$L__BB4_11:
	ret;

}
	// .globl	_Z25convertDistanceToKmKernelPKiPfii
.visible .entry _Z25convertDistanceToKmKernelPKiPfii(
	.param .u64 .ptr .align 1 _Z25convertDistanceToKmKernelPKiPfii_param_0,
	.param .u64 .ptr .align 1 _Z25convertDistanceToKmKernelPKiPfii_param_1,
	.param .u32 _Z25convertDistanceToKmKernelPKiPfii_param_2,
	.param .u32 _Z25convertDistanceToKmKernelPKiPfii_param_3
)
{
	.local .align 4 .b8 	__local_depot5[28];
	.reg .b64 	%SP;
	.reg .b64 	%SPL;
	.reg .pred 	%p<11>;
	.reg .b32 	%r<51>;
	.reg .b32 	%f<43>;
	.reg .b64 	%rd<31>;
	.reg .b64 	%fd<3>;

	mov.u64 	%SPL, __local_depot5;
	ld.param.u64 	%rd10, [_Z25convertDistanceToKmKernelPKiPfii_param_0];
	ld.param.u64 	%rd11, [_Z25convertDistanceToKmKernelPKiPfii_param_1];
	ld.param.u32 	%r17, [_Z25convertDistanceToKmKernelPKiPfii_param_2];
	ld.param.u32 	%r18, [_Z25convertDistanceToKmKernelPKiPfii_param_3];
	cvta.to.global.u64 	%rd1, %rd11;
	add.u64 	%rd2, %SPL, 0;
	mov.u32 	%r19, %ctaid.x;
	mov.u32 	%r20, %ntid.x;
	mov.u32 	%r21, %tid.x;
	mad.lo.s32 	%r1, %r19, %r20, %r21;
	mul.lo.s32 	%r22, %r18, %r17;
	setp.ge.s32 	%p1, %r1, %r22;
	@%p1 bra 	$L__BB5_12;
	cvta.to.global.u64 	%rd13, %rd10;
	mul.wide.s32 	%rd14, %r1, 4;
	add.s64 	%rd15, %rd13, %rd14;
	ld.global.nc.u32 	%r2, [%rd15];
	setp.gt.s32 	%p2, %r2, -1;
	@%p2 bra 	$L__BB5_3;
	add.s64 	%rd27, %rd1, %rd14;
	mov.b32 	%r46, -1082130432;
	st.global.u32 	[%rd27], %r46;
	bra.uni 	$L__BB5_12;
$L__BB5_3:
	div.s32 	%r23, %r1, %r17;
	cvt.rn.f32.s32 	%f7, %r23;
	add.f32 	%f8, %f7, 0f3F000000;
	mul.f32 	%f9, %f8, 0f43340000;
	cvt.rn.f32.s32 	%f10, %r18;
	div.rn.f32 	%f11, %f9, %f10;
	mov.f32 	%f12, 0f42B40000;
	sub.f32 	%f13, %f12, %f11;
	mul.f32 	%f14, %f13, 0f40490FDB;
	div.rn.f32 	%f1, %f14, 0f43340000;
	mul.f32 	%f15, %f1, 0f3F22F983;
	cvt.rni.s32.f32 	%r50, %f15;
	cvt.rn.f32.s32 	%f16, %r50;
	fma.rn.f32 	%f17, %f16, 0fBFC90FDA, %f1;
	fma.rn.f32 	%f18, %f16, 0fB3A22168, %f17;
	fma.rn.f32 	%f42, %f16, 0fA7C234C5, %f18;
	abs.f32 	%f3, %f1;
	setp.ltu.f32 	%p3, %f3, 0f47CE4780;
	@%p3 bra 	$L__BB5_11;
	setp.neu.f32 	%p4, %f3, 0f7F800000;
	@%p4 bra 	$L__BB5_6;
	mov.f32 	%f21, 0f00000000;
	mul.rn.f32 	%f42, %f1, %f21;
	mov.b32 	%r50, 0;
	bra.uni 	$L__BB5_11;
$L__BB5_6:
	mov.b32 	%r4, %f1;
	shl.b32 	%r25, %r4, 8;
	or.b32  	%r5, %r25, -2147483648;
	mov.b64 	%rd30, 0;
	mov.b32 	%r47, 0;
	mov.u64 	%rd28, __cudart_i2opi_f;
	mov.u64 	%rd29, %rd2;
$L__BB5_7:
	.pragma "nounroll";
	ld.global.nc.u32 	%r26, [%rd28];
	mad.wide.u32 	%rd18, %r26, %r5, %rd30;
	shr.u64 	%rd30, %rd18, 32;
	st.local.u32 	[%rd29], %rd18;
	add.s32 	%r47, %r47, 1;
	add.s64 	%rd29, %rd29, 4;
	add.s64 	%rd28, %rd28, 4;
	setp.ne.s32 	%p5, %r47, 6;
	@%p5 bra 	$L__BB5_7;
	shr.u32 	%r27, %r4, 23;
	st.local.u32 	[%rd2+24], %rd30;
	and.b32  	%r8, %r27, 31;
	and.b32  	%r28, %r27, 224;
	add.s32 	%r29, %r28, -128;
	shr.u32 	%r30, %r29, 5;
	mul.wide.u32 	%rd19, %r30, 4;
	sub.s64 	%rd9, %rd2, %rd19;
	ld.local.u32 	%r48, [%rd9+24];
	ld.local.u32 	%r49, [%rd9+20];
	setp.eq.s32 	%p6, %r8, 0;
	@%p6 bra 	$L__BB5_10;
	shf.l.wrap.b32 	%r48, %r49, %r48, %r8;
	ld.local.u32 	%r31, [%rd9+16];
	shf.l.wrap.b32 	%r49, %r31, %r49, %r8;
$L__BB5_10:
	shr.u32 	%r32, %r48, 30;
	shf.l.wrap.b32 	%r33, %r49, %r48, 2;
	shl.b32 	%r34, %r49, 2;
	shr.u32 	%r35, %r33, 31;
	add.s32 	%r36, %r35, %r32;
	neg.s32 	%r37, %r36;
	setp.lt.s32 	%p7, %r4, 0;
	selp.b32 	%r50, %r37, %r36, %p7;
	xor.b32  	%r38, %r33, %r4;
	shr.s32 	%r39, %r33, 31;
	xor.b32  	%r40, %r39, %r33;
	xor.b32  	%r41, %r39, %r34;
	cvt.u64.u32 	%rd20, %r40;
	shl.b64 	%rd21, %rd20, 32;
	cvt.u64.u32 	%rd22, %r41;
	or.b64  	%rd23, %rd21, %rd22;
	cvt.rn.f64.s64 	%fd1, %rd23;
	mul.f64 	%fd2, %fd1, 0d3BF921FB54442D19;
	cvt.rn.f32.f64 	%f19, %fd2;
	neg.f32 	%f20, %f19;
	setp.lt.s32 	%p8, %r38, 0;
	selp.f32 	%f42, %f20, %f19, %p8;
$L__BB5_11:
	add.s32 	%r43, %r50, 1;
	mul.rn.f32 	%f22, %f42, %f42;
	and.b32  	%r44, %r50, 1;
	setp.eq.b32 	%p9, %r44, 1;
	selp.f32 	%f23, %f42, 0f3F800000, %p9;
	fma.rn.f32 	%f24, %f22, %f23, 0f00000000;
	fma.rn.f32 	%f25, %f22, 0f37CBAC00, 0fBAB607ED;
	selp.f32 	%f26, 0fB94D4153, %f25, %p9;
	selp.f32 	%f27, 0f3C0885E4, 0f3D2AAABB, %p9;
	fma.rn.f32 	%f28, %f26, %f22, %f27;
	selp.f32 	%f29, 0fBE2AAAA8, 0fBEFFFFFF, %p9;
	fma.rn.f32 	%f30, %f28, %f22, %f29;
	fma.rn.f32 	%f31, %f30, %f24, %f23;
	and.b32  	%r45, %r43, 2;
	setp.eq.s32 	%p10, %r45, 0;
	mov.f32 	%f32, 0f00000000;
	sub.f32 	%f33, %f32, %f31;
	selp.f32 	%f34, %f31, %f33, %p10;
	mul.f32 	%f35, %f34, 0f42DEA3D7;
	cvt.rn.f32.s32 	%f36, %r17;
	mov.f32 	%f37, 0f43B40000;
	div.rn.f32 	%f38, %f37, %f36;
	mul.f32 	%f39, %f38, %f35;
	cvt.rn.f32.u32 	%f40, %r2;
	mul.f32 	%f41, %f39, %f40;
	add.s64 	%rd25, %rd1, %rd14;
	st.global.f32 	[%rd25], %f41;
$L__BB5_12:
	ret;

}


// ===== COMPILED SASS (sm_100) =====

	.target	sm_100

	.elftype	@"ET_EXEC"


//--------------------- .note.nv.tkinfo           --------------------------
	.section	.note.nv.tkinfo,"",@"SHT_NOTE"
	.sectionflags	@"SHF_NOTE_NV_TKINFO"
	.tkinfo
        /*0018*/ 	.word	0x00000002
        /*0030*/ 	.string	""
        /*0030*/ 	.string	"ptxas"
        /*0030*/ 	.string	"Cuda compilation tools, release 13.0, V13.0.88"
        /*0030*/ 	.string	"Build cuda_13.0.r13.0/compiler.36424714_0"
        /*0030*/ 	.string	"-arch sm_100 -m 64 "



//--------------------- .note.nv.cuinfo           --------------------------
	.section	.note.nv.cuinfo,"",@"SHT_NOTE"
	.sectionflags	@"SHF_NOTE_NV_CUINFO"
        /*0018*/ 	.short	0x0002
        /*001a*/ 	.short	0x0064
        /*001c*/ 	.short	0x0082
	.zero		2


//--------------------- .nv.info                  --------------------------
	.section	.nv.info,"",@"SHT_CUDA_INFO"
	.align	4


	//----- nvinfo : EIATTR_REGCOUNT
	.align		4
        /*0000*/ 	.byte	0x04, 0x2f
        /*0002*/ 	.short	(.L_2 - .L_1)
	.align		4
.L_1:
        /*0004*/ 	.word	index@(_Z27binRainfallByDistanceKernelPKfS0_S0_PKhPdPiiii)
        /*0008*/ 	.word	0x00000017


	//----- nvinfo : EIATTR_FRAME_SIZE
	.align		4
.L_2:
        /*000c*/ 	.byte	0x04, 0x11
        /*000e*/ 	.short	(.L_4 - .L_3)
	.align		4
.L_3:
        /*0010*/ 	.word	index@($__internal_3_$__cuda_sm20_div_rn_f64_full)
        /*0014*/ 	.word	0x00000000


	//----- nvinfo : EIATTR_FRAME_SIZE
	.align		4
.L_4:
        /*0018*/ 	.byte	0x04, 0x11
        /*001a*/ 	.short	(.L_6 - .L_5)
	.align		4
.L_5:
        /*001c*/ 	.word	index@(_Z27binRainfallByDistanceKernelPKfS0_S0_PKhPdPiiii)
        /*0020*/ 	.word	0x00000000


	//----- nvinfo : EIATTR_REGCOUNT
	.align		4
.L_6:
        /*0024*/ 	.byte	0x04, 0x2f
        /*0026*/ 	.short	(.L_8 - .L_7)
	.align		4
.L_7:
        /*0028*/ 	.word	index@(_Z27binRainfallByLatitudeKernelPKfS0_PKhPdS3_S3_PiS4_S4_iii)
        /*002c*/ 	.word	0x0000001b


	//----- nvinfo : EIATTR_FRAME_SIZE
	.align		4
.L_8:
        /*0030*/ 	.byte	0x04, 0x11
        /*0032*/ 	.short	(.L_10 - .L_9)
	.align		4
.L_9:
        /*0034*/ 	.word	index@($__internal_2_$__cuda_sm20_div_rn_f64_full)
        /*0038*/ 	.word	0x00000000


	//----- nvinfo : EIATTR_FRAME_SIZE
	.align		4
.L_10:
        /*003c*/ 	.byte	0x04, 0x11
        /*003e*/ 	.short	(.L_12 - .L_11)
	.align		4
.L_11:
        /*0040*/ 	.word	index@(_Z27binRainfallByLatitudeKernelPKfS0_PKhPdS3_S3_PiS4_S4_iii)
        /*0044*/ 	.word	0x00000000


	//----- nvinfo : EIATTR_REGCOUNT
	.align		4
.L_12:
        /*0048*/ 	.byte	0x04, 0x2f
        /*004a*/ 	.short	(.L_14 - .L_13)
	.align		4
.L_13:
        /*004c*/ 	.word	index@(_Z24analyzeIslandDecayKernelPKfS0_PKhPdS3_PiS4_iii)
        /*0050*/ 	.word	0x00000019


	//----- nvinfo : EIATTR_FRAME_SIZE
	.align		4
.L_14:
        /*0054*/ 	.byte	0x04, 0x11
        /*0056*/ 	.short	(.L_16 - .L_15)
	.align		4
.L_15:
        /*0058*/ 	.word	index@($__internal_1_$__cuda_sm20_div_rn_f64_full)
        /*005c*/ 	.word	0x00000000


	//----- nvinfo : EIATTR_FRAME_SIZE
	.align		4
.L_16:
        /*0060*/ 	.byte	0x04, 0x11
        /*0062*/ 	.short	(.L_18 - .L_17)
	.align		4
.L_17:
        /*0064*/ 	.word	index@(_Z24analyzeIslandDecayKernelPKfS0_PKhPdS3_PiS4_iii)
        /*0068*/ 	.word	0x00000000


	//----- nvinfo : EIATTR_REGCOUNT
	.align		4
.L_18:
        /*006c*/ 	.byte	0x04, 0x2f
        /*006e*/ 	.short	(.L_20 - .L_19)
	.align		4
.L_19:
        /*0070*/ 	.word	index@(_Z24initializeDistanceKernelPKhPiii)
        /*0074*/ 	.word	0x0000000a


	//----- nvinfo : EIATTR_FRAME_SIZE
	.align		4
.L_20:
        /*0078*/ 	.byte	0x04, 0x11
        /*007a*/ 	.short	(.L_22 - .L_21)
	.align		4
.L_21:
        /*007c*/ 	.word	index@(_Z24initializeDistanceKernelPKhPiii)
        /*0080*/ 	.word	0x00000000


	//----- nvinfo : EIATTR_REGCOUNT
	.align		4
.L_22:
        /*0084*/ 	.byte	0x04, 0x2f
        /*0086*/ 	.short	(.L_24 - .L_23)
	.align		4
.L_23:
        /*0088*/ 	.word	index@(_Z23floodFillDistanceKernelPKhPiPKiiiS1_)
        /*008c*/ 	.word	0x00000014


	//----- nvinfo : EIATTR_FRAME_SIZE
	.align		4
.L_24:
        /*0090*/ 	.byte	0x04, 0x11
        /*0092*/ 	.short	(.L_26 - .L_25)
	.align		4
.L_25:
        /*0094*/ 	.word	index@(_Z23floodFillDistanceKernelPKhPiPKiiiS1_)
        /*0098*/ 	.word	0x00000000


	//----- nvinfo : EIATTR_REGCOUNT
	.align		4
.L_26:
        /*009c*/ 	.byte	0x04, 0x2f
        /*009e*/ 	.short	(.L_28 - .L_27)
	.align		4
.L_27:
        /*00a0*/ 	.word	index@(_Z25convertDistanceToKmKernelPKiPfii)
        /*00a4*/ 	.word	0x00000012


	//----- nvinfo : EIATTR_FRAME_SIZE
	.align		4
.L_28:
        /*00a8*/ 	.byte	0x04, 0x11
        /*00aa*/ 	.short	(.L_30 - .L_29)
	.align		4
.L_29:
        /*00ac*/ 	.word	index@($__internal_0_$__cuda_sm3x_div_rn_noftz_f32_slowpath)
        /*00b0*/ 	.word	0x00000020


	//----- nvinfo : EIATTR_FRAME_SIZE
	.align		4
.L_30:
        /*00b4*/ 	.byte	0x04, 0x11
        /*00b6*/ 	.short	(.L_32 - .L_31)
	.align		4
.L_31:
        /*00b8*/ 	.word	index@(_Z25convertDistanceToKmKernelPKiPfii)
        /*00bc*/ 	.word	0x00000020


	//----- nvinfo : EIATTR_MIN_STACK_SIZE
	.align		4
.L_32:
        /*00c0*/ 	.byte	0x04, 0x12
        /*00c2*/ 	.short	(.L_34 - .L_33)
	.align		4
.L_33:
        /*00c4*/ 	.word	index@(_Z25convertDistanceToKmKernelPKiPfii)
        /*00c8*/ 	.word	0x00000020


	//----- nvinfo : EIATTR_MIN_STACK_SIZE
	.align		4
.L_34:
        /*00cc*/ 	.byte	0x04, 0x12
        /*00ce*/ 	.short	(.L_36 - .L_35)
	.align		4
.L_35:
        /*00d0*/ 	.word	index@(_Z23floodFillDistanceKernelPKhPiPKiiiS1_)
        /*00d4*/ 	.word	0x00000000


	//----- nvinfo : EIATTR_MIN_STACK_SIZE
	.align		4
.L_36:
        /*00d8*/ 	.byte	0x04, 0x12
        /*00da*/ 	.short	(.L_38 - .L_37)
	.align		4
.L_37:
        /*00dc*/ 	.word	index@(_Z24initializeDistanceKernelPKhPiii)
        /*00e0*/ 	.word	0x00000000


	//----- nvinfo : EIATTR_MIN_STACK_SIZE
	.align		4
.L_38:
        /*00e4*/ 	.byte	0x04, 0x12
        /*00e6*/ 	.short	(.L_40 - .L_39)
	.align		4
.L_39:
        /*00e8*/ 	.word	index@(_Z24analyzeIslandDecayKernelPKfS0_PKhPdS3_PiS4_iii)
        /*00ec*/ 	.word	0x00000000


	//----- nvinfo : EIATTR_MIN_STACK_SIZE
	.align		4
.L_40:
        /*00f0*/ 	.byte	0x04, 0x12
        /*00f2*/ 	.short	(.L_42 - .L_41)
	.align		4
.L_41:
        /*00f4*/ 	.word	index@(_Z27binRainfallByLatitudeKernelPKfS0_PKhPdS3_S3_PiS4_S4_iii)
        /*00f8*/ 	.word	0x00000000


	//----- nvinfo : EIATTR_MIN_STACK_SIZE
	.align		4
.L_42:
        /*00fc*/ 	.byte	0x04, 0x12
        /*00fe*/ 	.short	(.L_44 - .L_43)
	.align		4
.L_43:
        /*0100*/ 	.word	index@(_Z27binRainfallByDistanceKernelPKfS0_S0_PKhPdPiiii)
        /*0104*/ 	.word	0x00000000
.L_44:


//--------------------- .nv.compat                --------------------------
	.section	.nv.compat,"",@"SHT_CUDA_COMPAT_INFO"
	.align	4
        /*0000*/ 	.byte	0x02, 0x09, 0x00, 0x00, 0x02, 0x02, 0x01, 0x00, 0x02, 0x05, 0x05, 0x00, 0x03, 0x07, 0x01, 0x01
        /*0010*/ 	.byte	0x02, 0x03, 0x00, 0x00, 0x02, 0x06, 0x01, 0x00, 0x04, 0x0b, 0x08, 0x00, 0x01, 0x00, 0x00, 0x00
        /*0020*/ 	.byte	0x00, 0x00, 0x00, 0x00


//--------------------- .nv.info._Z25convertDistanceToKmKernelPKiPfii --------------------------
	.section	.nv.info._Z25convertDistanceToKmKernelPKiPfii,"",@"SHT_CUDA_INFO"
	.sectionflags	@""
	.align	4


	//----- nvinfo : EIATTR_CUDA_API_VERSION
	.align		4
        /*0000*/ 	.byte	0x04, 0x37
        /*0002*/ 	.short	(.L_46 - .L_45)
.L_45:
        /*0004*/ 	.word	0x00000082


	//----- nvinfo : EIATTR_KPARAM_INFO
	.align		4
.L_46:
        /*0008*/ 	.byte	0x04, 0x17
        /*000a*/ 	.short	(.L_48 - .L_47)
.L_47:
        /*000c*/ 	.word	0x00000000
        /*0010*/ 	.short	0x0003
        /*0012*/ 	.short	0x0014
        /*0014*/ 	.byte	0x00, 0xf0, 0x11, 0x00


	//----- nvinfo : EIATTR_KPARAM_INFO
	.align		4
.L_48:
        /*0018*/ 	.byte	0x04, 0x17
        /*001a*/ 	.short	(.L_50 - .L_49)
.L_49:
        /*001c*/ 	.word	0x00000000
        /*0020*/ 	.short	0x0002
        /*0022*/ 	.short	0x0010
        /*0024*/ 	.byte	0x00, 0xf0, 0x11, 0x00


	//----- nvinfo : EIATTR_KPARAM_INFO
	.align		4
.L_50:
        /*0028*/ 	.byte	0x04, 0x17
        /*002a*/ 	.short	(.L_52 - .L_51)
.L_51:
        /*002c*/ 	.word	0x00000000
        /*0030*/ 	.short	0x0001
        /*0032*/ 	.short	0x0008
        /*0034*/ 	.byte	0x00, 0xf5, 0x21, 0x00


	//----- nvinfo : EIATTR_KPARAM_INFO
	.align		4
.L_52:
        /*0038*/ 	.byte	0x04, 0x17
        /*003a*/ 	.short	(.L_54 - .L_53)
.L_53:
        /*003c*/ 	.word	0x00000000
        /*0040*/ 	.short	0x0000
        /*0042*/ 	.short	0x0000
        /*0044*/ 	.byte	0x00, 0xf5, 0x21, 0x00


	//----- nvinfo : EIATTR_SPARSE_MMA_MASK
	.align		4
.L_54:
        /*0048*/ 	.byte	0x03, 0x50
        /*004a*/ 	.short	0x0000


	//----- nvinfo : EIATTR_MAXREG_COUNT
	.align		4
        /*004c*/ 	.byte	0x03, 0x1b
        /*004e*/ 	.short	0x00ff


	//----- nvinfo : EIATTR_MERCURY_ISA_VERSION
	.align		4
        /*0050*/ 	.byte	0x03, 0x5f
        /*0052*/ 	.short	0x0101


	//----- nvinfo : EIATTR_VRC_CTA_INIT_COUNT
	.align		4
        /*0054*/ 	.byte	0x02, 0x4a
	.zero		1
	.zero		1


	//----- nvinfo : EIATTR_EXIT_INSTR_OFFSETS
	.align		4
        /*0058*/ 	.byte	0x04, 0x1c
        /*005a*/ 	.short	(.L_56 - .L_55)


	//   ....[0]....
.L_55:
        /*005c*/ 	.word	0x00000090


	//   ....[1]....
        /*0060*/ 	.word	0x00000130


	//   ....[2]....
        /*0064*/ 	.word	0x00000b80


	//----- nvinfo : EIATTR_CRS_STACK_SIZE
	.align		4
.L_56:
        /*0068*/ 	.byte	0x04, 0x1e
        /*006a*/ 	.short	(.L_58 - .L_57)
.L_57:
        /*006c*/ 	.word	0x00000000


	//----- nvinfo : EIATTR_CBANK_PARAM_SIZE
	.align		4
.L_58:
        /*0070*/ 	.byte	0x03, 0x19
        /*0072*/ 	.short	0x0018


	//----- nvinfo : EIATTR_PARAM_CBANK
	.align		4
        /*0074*/ 	.byte	0x04, 0x0a
        /*0076*/ 	.short	(.L_60 - .L_59)
	.align		4
.L_59:
        /*0078*/ 	.word	index@(.nv.constant0._Z25convertDistanceToKmKernelPKiPfii)
        /*007c*/ 	.short	0x0380
        /*007e*/ 	.short	0x0018


	//----- nvinfo : EIATTR_SW_WAR
	.align		4
.L_60:
        /*0080*/ 	.byte	0x04, 0x36
        /*0082*/ 	.short	(.L_62 - .L_61)
.L_61:
        /*0084*/ 	.word	0x00000008
.L_62:


//--------------------- .nv.info._Z23floodFillDistanceKernelPKhPiPKiiiS1_ --------------------------
	.section	.nv.info._Z23floodFillDistanceKernelPKhPiPKiiiS1_,"",@"SHT_CUDA_INFO"
	.sectionflags	@""
	.align	4


	//----- nvinfo : EIATTR_CUDA_API_VERSION
	.align		4
        /*0000*/ 	.byte	0x04, 0x37
        /*0002*/ 	.short	(.L_64 - .L_63)
.L_63:
        /*0004*/ 	.word	0x00000082


	//----- nvinfo : EIATTR_KPARAM_INFO
	.align		4
.L_64:
        /*0008*/ 	.byte	0x04, 0x17
        /*000a*/ 	.short	(.L_66 - .L_65)
.L_65:
        /*000c*/ 	.word	0x00000000
        /*0010*/ 	.short	0x0005
        /*0012*/ 	.short	0x0020
        /*0014*/ 	.byte	0x00, 0xf5, 0x21, 0x00


	//----- nvinfo : EIATTR_KPARAM_INFO
	.align		4
.L_66:
        /*0018*/ 	.byte	0x04, 0x17
        /*001a*/ 	.short	(.L_68 - .L_67)
.L_67:
        /*001c*/ 	.word	0x00000000
        /*0020*/ 	.short	0x0004
        /*0022*/ 	.short	0x001c
        /*0024*/ 	.byte	0x00, 0xf0, 0x11, 0x00


	//----- nvinfo : EIATTR_KPARAM_INFO
	.align		4
.L_68:
        /*0028*/ 	.byte	0x04, 0x17
        /*002a*/ 	.short	(.L_70 - .L_69)
.L_69:
        /*002c*/ 	.word	0x00000000
        /*0030*/ 	.short	0x0003
        /*0032*/ 	.short	0x0018
        /*0034*/ 	.byte	0x00, 0xf0, 0x11, 0x00


	//----- nvinfo : EIATTR_KPARAM_INFO
	.align		4
.L_70:
        /*0038*/ 	.byte	0x04, 0x17
        /*003a*/ 	.short	(.L_72 - .L_71)
.L_71:
        /*003c*/ 	.word	0x00000000
        /*0040*/ 	.short	0x0002
        /*0042*/ 	.short	0x0010
        /*0044*/ 	.byte	0x00, 0xf5, 0x21, 0x00


	//----- nvinfo : EIATTR_KPARAM_INFO
	.align		4
.L_72:
        /*0048*/ 	.byte	0x04, 0x17
        /*004a*/ 	.short	(.L_74 - .L_73)
.L_73:
        /*004c*/ 	.word	0x00000000
        /*0050*/ 	.short	0x0001
        /*0052*/ 	.short	0x0008
        /*0054*/ 	.byte	0x00, 0xf5, 0x21, 0x00


	//----- nvinfo : EIATTR_KPARAM_INFO
	.align		4
.L_74:
        /*0058*/ 	.byte	0x04, 0x17
        /*005a*/ 	.short	(.L_76 - .L_75)
.L_75:
        /*005c*/ 	.word	0x00000000
        /*0060*/ 	.short	0x0000
        /*0062*/ 	.short	0x0000
        /*0064*/ 	.byte	0x00, 0xf5, 0x21, 0x00


	//----- nvinfo : EIATTR_SPARSE_MMA_MASK
	.align		4
.L_76:
        /*0068*/ 	.byte	0x03, 0x50
        /*006a*/ 	.short	0x0000


	//----- nvinfo : EIATTR_MAXREG_COUNT
	.align		4
        /*006c*/ 	.byte	0x03, 0x1b
        /*006e*/ 	.short	0x00ff


	//----- nvinfo : EIATTR_MERCURY_ISA_VERSION
	.align		4
        /*0070*/ 	.byte	0x03, 0x5f
        /*0072*/ 	.short	0x0101


	//----- nvinfo : EIATTR_INT_WARP_WIDE_INSTR_OFFSETS
	.align		4
        /*0074*/ 	.byte	0x04, 0x31
        /*0076*/ 	.short	(.L_78 - .L_77)


	//   ....[0]....
.L_77:
        /*0078*/ 	.word	0x00000710


	//----- nvinfo : EIATTR_VRC_CTA_INIT_COUNT
	.align		4
.L_78:
        /*007c*/ 	.byte	0x02, 0x4a
	.zero		1
	.zero		1


	//----- nvinfo : EIATTR_EXIT_INSTR_OFFSETS
	.align		4
        /*0080*/ 	.byte	0x04, 0x1c
        /*0082*/ 	.short	(.L_80 - .L_79)


	//   ....[0]....
.L_79:
        /*0084*/ 	.word	0x00000080


	//   ....[1]....
        /*0088*/ 	.word	0x000000f0


	//   ....[2]....
        /*008c*/ 	.word	0x00000140


	//   ....[3]....
        /*0090*/ 	.word	0x000006d0


	//   ....[4]....
        /*0094*/ 	.word	0x00000780


	//----- nvinfo : EIATTR_CRS_STACK_SIZE
	.align		4
.L_80:
        /*0098*/ 	.byte	0x04, 0x1e
        /*009a*/ 	.short	(.L_82 - .L_81)
.L_81:
        /*009c*/ 	.word	0x00000000


	//----- nvinfo : EIATTR_CBANK_PARAM_SIZE
	.align		4
.L_82:
        /*00a0*/ 	.byte	0x03, 0x19
        /*00a2*/ 	.short	0x0028


	//----- nvinfo : EIATTR_PARAM_CBANK
	.align		4
        /*00a4*/ 	.byte	0x04, 0x0a
        /*00a6*/ 	.short	(.L_84 - .L_83)
	.align		4
.L_83:
        /*00a8*/ 	.word	index@(.nv.constant0._Z23floodFillDistanceKernelPKhPiPKiiiS1_)
        /*00ac*/ 	.short	0x0380
        /*00ae*/ 	.short	0x0028


	//----- nvinfo : EIATTR_SW_WAR
	.align		4
.L_84:
        /*00b0*/ 	.byte	0x04, 0x36
        /*00b2*/ 	.short	(.L_86 - .L_85)
.L_85:
        /*00b4*/ 	.word	0x00000008
.L_86:


//--------------------- .nv.info._Z24initializeDistanceKernelPKhPiii --------------------------
	.section	.nv.info._Z24initializeDistanceKernelPKhPiii,"",@"SHT_CUDA_INFO"
	.sectionflags	@""
	.align	4


	//----- nvinfo : EIATTR_CUDA_API_VERSION
	.align		4
        /*0000*/ 	.byte	0x04, 0x37
        /*0002*/ 	.short	(.L_88 - .L_87)
.L_87:
        /*0004*/ 	.word	0x00000082


	//----- nvinfo : EIATTR_KPARAM_INFO
	.align		4
.L_88:
        /*0008*/ 	.byte	0x04, 0x17
        /*000a*/ 	.short	(.L_90 - .L_89)
.L_89:
        /*000c*/ 	.word	0x00000000
        /*0010*/ 	.short	0x0003
        /*0012*/ 	.short	0x0014
        /*0014*/ 	.byte	0x00, 0xf0, 0x11, 0x00


	//----- nvinfo : EIATTR_KPARAM_INFO
	.align		4
.L_90:
        /*0018*/ 	.byte	0x04, 0x17
        /*001a*/ 	.short	(.L_92 - .L_91)
.L_91:
        /*001c*/ 	.word	0x00000000
        /*0020*/ 	.short	0x0002
        /*0022*/ 	.short	0x0010
        /*0024*/ 	.byte	0x00, 0xf0, 0x11, 0x00


	//----- nvinfo : EIATTR_KPARAM_INFO
	.align		4
.L_92:
        /*0028*/ 	.byte	0x04, 0x17
        /*002a*/ 	.short	(.L_94 - .L_93)
.L_93:
        /*002c*/ 	.word	0x00000000
        /*0030*/ 	.short	0x0001
        /*0032*/ 	.short	0x0008
        /*0034*/ 	.byte	0x00, 0xf5, 0x21, 0x00


	//----- nvinfo : EIATTR_KPARAM_INFO
	.align		4
.L_94:
        /*0038*/ 	.byte	0x04, 0x17
        /*003a*/ 	.short	(.L_96 - .L_95)
.L_95:
        /*003c*/ 	.word	0x00000000
        /*0040*/ 	.short	0x0000
        /*0042*/ 	.short	0x0000
        /*0044*/ 	.byte	0x00, 0xf5, 0x21, 0x00


	//----- nvinfo : EIATTR_SPARSE_MMA_MASK
	.align		4
.L_96:
        /*0048*/ 	.byte	0x03, 0x50
        /*004a*/ 	.short	0x0000


	//----- nvinfo : EIATTR_MAXREG_COUNT
	.align		4
        /*004c*/ 	.byte	0x03, 0x1b
        /*004e*/ 	.short	0x00ff


	//----- nvinfo : EIATTR_MERCURY_ISA_VERSION
	.align		4
        /*0050*/ 	.byte	0x03, 0x5f
        /*0052*/ 	.short	0x0101


	//----- nvinfo : EIATTR_VRC_CTA_INIT_COUNT
	.align		4
        /*0054*/ 	.byte	0x02, 0x4a
	.zero		1
	.zero		1


	//----- nvinfo : EIATTR_EXIT_INSTR_OFFSETS
	.align		4
        /*0058*/ 	.byte	0x04, 0x1c
        /*005a*/ 	.short	(.L_98 - .L_97)


	//   ....[0]....
.L_97:
        /*005c*/ 	.word	0x00000080


	//   ....[1]....
        /*0060*/ 	.word	0x00000130


	//----- nvinfo : EIATTR_CBANK_PARAM_SIZE
	.align		4
.L_98:
        /*0064*/ 	.byte	0x03, 0x19
        /*0066*/ 	.short	0x0018


	//----- nvinfo : EIATTR_PARAM_CBANK
	.align		4
        /*0068*/ 	.byte	0x04, 0x0a
        /*006a*/ 	.short	(.L_100 - .L_99)
	.align		4
.L_99:
        /*006c*/ 	.word	index@(.nv.constant0._Z24initializeDistanceKernelPKhPiii)
        /*0070*/ 	.short	0x0380
        /*0072*/ 	.short	0x0018


	//----- nvinfo : EIATTR_SW_WAR
	.align		4
.L_100:
        /*0074*/ 	.byte	0x04, 0x36
        /*0076*/ 	.short	(.L_102 - .L_101)
.L_101:
        /*0078*/ 	.word	0x00000008
.L_102:


//--------------------- .nv.info._Z24analyzeIslandDecayKernelPKfS0_PKhPdS3_PiS4_iii --------------------------
	.section	.nv.info._Z24analyzeIslandDecayKernelPKfS0_PKhPdS3_PiS4_iii,"",@"SHT_CUDA_INFO"
	.sectionflags	@""
	.align	4


	//----- nvinfo : EIATTR_CUDA_API_VERSION
	.align		4
        /*0000*/ 	.byte	0x04, 0x37
        /*0002*/ 	.short	(.L_104 - .L_103)
.L_103:
        /*0004*/ 	.word	0x00000082


	//----- nvinfo : EIATTR_KPARAM_INFO
	.align		4
.L_104:
        /*0008*/ 	.byte	0x04, 0x17
        /*000a*/ 	.short	(.L_106 - .L_105)
.L_105:
        /*000c*/ 	.word	0x00000000
        /*0010*/ 	.short	0x0009
        /*0012*/ 	.short	0x0040
        /*0014*/ 	.byte	0x00, 0xf0, 0x11, 0x00


	//----- nvinfo : EIATTR_KPARAM_INFO
	.align		4
.L_106:
        /*0018*/ 	.byte	0x04, 0x17
        /*001a*/ 	.short	(.L_108 - .L_107)
.L_107:
        /*001c*/ 	.word	0x00000000
        /*0020*/ 	.short	0x0008
        /*0022*/ 	.short	0x003c
        /*0024*/ 	.byte	0x00, 0xf0, 0x11, 0x00


	//----- nvinfo : EIATTR_KPARAM_INFO
	.align		4
.L_108:
        /*0028*/ 	.byte	0x04, 0x17
        /*002a*/ 	.short	(.L_110 - .L_109)
.L_109:
        /*002c*/ 	.word	0x00000000
        /*0030*/ 	.short	0x0007
        /*0032*/ 	.short	0x0038
        /*0034*/ 	.byte	0x00, 0xf0, 0x11, 0x00


	//----- nvinfo : EIATTR_KPARAM_INFO
	.align		4
.L_110:
        /*0038*/ 	.byte	0x04, 0x17
        /*003a*/ 	.short	(.L_112 - .L_111)
.L_111:
        /*003c*/ 	.word	0x00000000
        /*0040*/ 	.short	0x0006
        /*0042*/ 	.short	0x0030
        /*0044*/ 	.byte	0x00, 0xf5, 0x21, 0x00


	//----- nvinfo : EIATTR_KPARAM_INFO
	.align		4
.L_112:
        /*0048*/ 	.byte	0x04, 0x17
        /*004a*/ 	.short	(.L_114 - .L_113)
.L_113:
        /*004c*/ 	.word	0x00000000
        /*0050*/ 	.short	0x0005
        /*0052*/ 	.short	0x0028
        /*0054*/ 	.byte	0x00, 0xf5, 0x21, 0x00


	//----- nvinfo : EIATTR_KPARAM_INFO
	.align		4
.L_114:
        /*0058*/ 	.byte	0x04, 0x17
        /*005a*/ 	.short	(.L_116 - .L_115)
.L_115:
        /*005c*/ 	.word	0x00000000
        /*0060*/ 	.short	0x0004
        /*0062*/ 	.short	0x0020
        /*0064*/ 	.byte	0x00, 0xf5, 0x21, 0x00


	//----- nvinfo : EIATTR_KPARAM_INFO
	.align		4
.L_116:
        /*0068*/ 	.byte	0x04, 0x17
        /*006a*/ 	.short	(.L_118 - .L_117)
.L_117:
        /*006c*/ 	.word	0x00000000
        /*0070*/ 	.short	0x0003
        /*0072*/ 	.short	0x0018
        /*0074*/ 	.byte	0x00, 0xf5, 0x21, 0x00


	//----- nvinfo : EIATTR_KPARAM_INFO
	.align		4
.L_118:
        /*0078*/ 	.byte	0x04, 0x17
        /*007a*/ 	.short	(.L_120 - .L_119)
.L_119:
        /*007c*/ 	.word	0x00000000
        /*0080*/ 	.short	0x0002
        /*0082*/ 	.short	0x0010
        /*0084*/ 	.byte	0x00, 0xf5, 0x21, 0x00


	//----- nvinfo : EIATTR_KPARAM_INFO
	.align		4
.L_120:
        /*0088*/ 	.byte	0x04, 0x17
        /*008a*/ 	.short	(.L_122 - .L_121)
.L_121:
        /*008c*/ 	.word	0x00000000
        /*0090*/ 	.short	0x0001
        /*0092*/ 	.short	0x0008
        /*0094*/ 	.byte	0x00, 0xf5, 0x21, 0x00


	//----- nvinfo : EIATTR_KPARAM_INFO
	.align		4
.L_122:
        /*0098*/ 	.byte	0x04, 0x17
        /*009a*/ 	.short	(.L_124 - .L_123)
.L_123:
        /*009c*/ 	.word	0x00000000
        /*00a0*/ 	.short	0x0000
        /*00a2*/ 	.short	0x0000
        /*00a4*/ 	.byte	0x00, 0xf5, 0x21, 0x00


	//----- nvinfo : EIATTR_SPARSE_MMA_MASK
	.align		4
.L_124:
        /*00a8*/ 	.byte	0x03, 0x50
        /*00aa*/ 	.short	0x0000


	//----- nvinfo : EIATTR_MAXREG_COUNT
	.align		4
        /*00ac*/ 	.byte	0x03, 0x1b
        /*00ae*/ 	.short	0x00ff


	//----- nvinfo : EIATTR_MERCURY_ISA_VERSION
	.align		4
        /*00b0*/ 	.byte	0x03, 0x5f
        /*00b2*/ 	.short	0x0101


	//----- nvinfo : EIATTR_VRC_CTA_INIT_COUNT
	.align		4
        /*00b4*/ 	.byte	0x02, 0x4a
	.zero		1
	.zero		1


	//----- nvinfo : EIATTR_EXIT_INSTR_OFFSETS
	.align		4
        /*00b8*/ 	.byte	0x04, 0x1c
        /*00ba*/ 	.short	(.L_126 - .L_125)


	//   ....[0]....
.L_125:
        /*00bc*/ 	.word	0x00000080


	//   ....[1]....
        /*00c0*/ 	.word	0x000000f0


	//   ....[2]....
        /*00c4*/ 	.word	0x000001b0


	//   ....[3]....
        /*00c8*/ 	.word	0x00000f60


	//   ....[4]....
        /*00cc*/ 	.word	0x00000ff0


	//----- nvinfo : EIATTR_CRS_STACK_SIZE
	.align		4
.L_126:
        /*00d0*/ 	.byte	0x04, 0x1e
        /*00d2*/ 	.short	(.L_128 - .L_127)
.L_127:
        /*00d4*/ 	.word	0x00000000


	//----- nvinfo : EIATTR_CBANK_PARAM_SIZE
	.align		4
.L_128:
        /*00d8*/ 	.byte	0x03, 0x19
        /*00da*/ 	.short	0x0044


	//----- nvinfo : EIATTR_PARAM_CBANK
	.align		4
        /*00dc*/ 	.byte	0x04, 0x0a
        /*00de*/ 	.short	(.L_130 - .L_129)
	.align		4
.L_129:
        /*00e0*/ 	.word	index@(.nv.constant0._Z24analyzeIslandDecayKernelPKfS0_PKhPdS3_PiS4_iii)
        /*00e4*/ 	.short	0x0380
        /*00e6*/ 	.short	0x0044


	//----- nvinfo : EIATTR_SW_WAR
	.align		4
.L_130:
        /*00e8*/ 	.byte	0x04, 0x36
        /*00ea*/ 	.short	(.L_132 - .L_131)
.L_131:
        /*00ec*/ 	.word	0x00000008
.L_132:


//--------------------- .nv.info._Z27binRainfallByLatitudeKernelPKfS0_PKhPdS3_S3_PiS4_S4_iii --------------------------
	.section	.nv.info._Z27binRainfallByLatitudeKernelPKfS0_PKhPdS3_S3_PiS4_S4_iii,"",@"SHT_CUDA_INFO"
	.sectionflags	@""
	.align	4


	//----- nvinfo : EIATTR_CUDA_API_VERSION
	.align		4
        /*0000*/ 	.byte	0x04, 0x37
        /*0002*/ 	.short	(.L_134 - .L_133)
.L_133:
        /*0004*/ 	.word	0x00000082


	//----- nvinfo : EIATTR_KPARAM_INFO
	.align		4
.L_134:
        /*0008*/ 	.byte	0x04, 0x17
        /*000a*/ 	.short	(.L_136 - .L_135)
.L_135:
        /*000c*/ 	.word	0x00000000
        /*0010*/ 	.short	0x000b
        /*0012*/ 	.short	0x0050
        /*0014*/ 	.byte	0x00, 0xf0, 0x11, 0x00


	//----- nvinfo : EIATTR_KPARAM_INFO
	.align		4
.L_136:
        /*0018*/ 	.byte	0x04, 0x17
        /*001a*/ 	.short	(.L_138 - .L_137)
.L_137:
        /*001c*/ 	.word	0x00000000
        /*0020*/ 	.short	0x000a
        /*0022*/ 	.short	0x004c
        /*0024*/ 	.byte	0x00, 0xf0, 0x11, 0x00


	//----- nvinfo : EIATTR_KPARAM_INFO
	.align		4
.L_138:
        /*0028*/ 	.byte	0x04, 0x17
        /*002a*/ 	.short	(.L_140 - .L_139)
.L_139:
        /*002c*/ 	.word	0x00000000
        /*0030*/ 	.short	0x0009
        /*0032*/ 	.short	0x0048
        /*0034*/ 	.byte	0x00, 0xf0, 0x11, 0x00


	//----- nvinfo : EIATTR_KPARAM_INFO
	.align		4
.L_140:
        /*0038*/ 	.byte	0x04, 0x17
        /*003a*/ 	.short	(.L_142 - .L_141)
.L_141:
        /*003c*/ 	.word	0x00000000
        /*0040*/ 	.short	0x0008
        /*0042*/ 	.short	0x0040
        /*0044*/ 	.byte	0x00, 0xf5, 0x21, 0x00


	//----- nvinfo : EIATTR_KPARAM_INFO
	.align		4
.L_142:
        /*0048*/ 	.byte	0x04, 0x17
        /*004a*/ 	.short	(.L_144 - .L_143)
.L_143:
        /*004c*/ 	.word	0x00000000
        /*0050*/ 	.short	0x0007
        /*0052*/ 	.short	0x0038
        /*0054*/ 	.byte	0x00, 0xf5, 0x21, 0x00


	//----- nvinfo : EIATTR_KPARAM_INFO
	.align		4
.L_144:
        /*0058*/ 	.byte	0x04, 0x17
        /*005a*/ 	.short	(.L_146 - .L_145)
.L_145:
        /*005c*/ 	.word	0x00000000
        /*0060*/ 	.short	0x0006
        /*0062*/ 	.short	0x0030
        /*0064*/ 	.byte	0x00, 0xf5, 0x21, 0x00


	//----- nvinfo : EIATTR_KPARAM_INFO
	.align		4
.L_146:
        /*0068*/ 	.byte	0x04, 0x17
        /*006a*/ 	.short	(.L_148 - .L_147)
.L_147:
        /*006c*/ 	.word	0x00000000
        /*0070*/ 	.short	0x0005
        /*0072*/ 	.short	0x0028
        /*0074*/ 	.byte	0x00, 0xf5, 0x21, 0x00


	//----- nvinfo : EIATTR_KPARAM_INFO
	.align		4
.L_148:
        /*0078*/ 	.byte	0x04, 0x17
        /*007a*/ 	.short	(.L_150 - .L_149)
.L_149:
        /*007c*/ 	.word	0x00000000
        /*0080*/ 	.short	0x0004
        /*0082*/ 	.short	0x0020
        /*0084*/ 	.byte	0x00, 0xf5, 0x21, 0x00


	//----- nvinfo : EIATTR_KPARAM_INFO
	.align		4
.L_150:
        /*0088*/ 	.byte	0x04, 0x17
        /*008a*/ 	.short	(.L_152 - .L_151)
.L_151:
        /*008c*/ 	.word	0x00000000
        /*0090*/ 	.short	0x0003
        /*0092*/ 	.short	0x0018
        /*0094*/ 	.byte	0x00, 0xf5, 0x21, 0x00


	//----- nvinfo : EIATTR_KPARAM_INFO
	.align		4
.L_152:
        /*0098*/ 	.byte	0x04, 0x17
        /*009a*/ 	.short	(.L_154 - .L_153)
.L_153:
        /*009c*/ 	.word	0x00000000
        /*00a0*/ 	.short	0x0002
        /*00a2*/ 	.short	0x0010
        /*00a4*/ 	.byte	0x00, 0xf5, 0x21, 0x00


	//----- nvinfo : EIATTR_KPARAM_INFO
	.align		4
.L_154:
        /*00a8*/ 	.byte	0x04, 0x17
        /*00aa*/ 	.short	(.L_156 - .L_155)
.L_155:
        /*00ac*/ 	.word	0x00000000
        /*00b0*/ 	.short	0x0001
        /*00b2*/ 	.short	0x0008
        /*00b4*/ 	.byte	0x00, 0xf5, 0x21, 0x00


	//----- nvinfo : EIATTR_KPARAM_INFO
	.align		4
.L_156:
        /*00b8*/ 	.byte	0x04, 0x17
        /*00ba*/ 	.short	(.L_158 - .L_157)
.L_157:
        /*00bc*/ 	.word	0x00000000
        /*00c0*/ 	.short	0x0000
        /*00c2*/ 	.short	0x0000
        /*00c4*/ 	.byte	0x00, 0xf5, 0x21, 0x00


	//----- nvinfo : EIATTR_SPARSE_MMA_MASK
	.align		4
.L_158:
        /*00c8*/ 	.byte	0x03, 0x50
        /*00ca*/ 	.short	0x0000


	//----- nvinfo : EIATTR_MAXREG_COUNT
	.align		4
        /*00cc*/ 	.byte	0x03, 0x1b
        /*00ce*/ 	.short	0x00ff


	//----- nvinfo : EIATTR_MERCURY_ISA_VERSION
	.align		4
        /*00d0*/ 	.byte	0x03, 0x5f
        /*00d2*/ 	.short	0x0101


	//----- nvinfo : EIATTR_VRC_CTA_INIT_COUNT
	.align		4
        /*00d4*/ 	.byte	0x02, 0x4a
	.zero		1
	.zero		1


	//----- nvinfo : EIATTR_EXIT_INSTR_OFFSETS
	.align		4
        /*00d8*/ 	.byte	0x04, 0x1c
        /*00da*/ 	.short	(.L_160 - .L_159)


	//   ....[0]....
.L_159:
        /*00dc*/ 	.word	0x00000080


	//   ....[1]....
        /*00e0*/ 	.word	0x000000f0


	//   ....[2]....
        /*00e4*/ 	.word	0x000004b0


	//   ....[3]....
        /*00e8*/ 	.word	0x00000720


	//   ....[4]....
        /*00ec*/ 	.word	0x000007d0


	//   ....[5]....
        /*00f0*/ 	.word	0x00000860


	//----- nvinfo : EIATTR_CRS_STACK_SIZE
	.align		4
.L_160:
        /*00f4*/ 	.byte	0x04, 0x1e
        /*00f6*/ 	.short	(.L_162 - .L_161)
.L_161:
        /*00f8*/ 	.word	0x00000000


	//----- nvinfo : EIATTR_CBANK_PARAM_SIZE
	.align		4
.L_162:
        /*00fc*/ 	.byte	0x03, 0x19
        /*00fe*/ 	.short	0x0054


	//----- nvinfo : EIATTR_PARAM_CBANK
	.align		4
        /*0100*/ 	.byte	0x04, 0x0a
        /*0102*/ 	.short	(.L_164 - .L_163)
	.align		4
.L_163:
        /*0104*/ 	.word	index@(.nv.constant0._Z27binRainfallByLatitudeKernelPKfS0_PKhPdS3_S3_PiS4_S4_iii)
        /*0108*/ 	.short	0x0380
        /*010a*/ 	.short	0x0054


	//----- nvinfo : EIATTR_SW_WAR
	.align		4
.L_164:
        /*010c*/ 	.byte	0x04, 0x36
        /*010e*/ 	.short	(.L_166 - .L_165)
.L_165:
        /*0110*/ 	.word	0x00000008
.L_166:


//--------------------- .nv.info._Z27binRainfallByDistanceKernelPKfS0_S0_PKhPdPiiii --------------------------
	.section	.nv.info._Z27binRainfallByDistanceKernelPKfS0_S0_PKhPdPiiii,"",@"SHT_CUDA_INFO"
	.sectionflags	@""
	.align	4


	//----- nvinfo : EIATTR_CUDA_API_VERSION
	.align		4
        /*0000*/ 	.byte	0x04, 0x37
        /*0002*/ 	.short	(.L_168 - .L_167)
.L_167:
        /*0004*/ 	.word	0x00000082


	//----- nvinfo : EIATTR_KPARAM_INFO
	.align		4
.L_168:
        /*0008*/ 	.byte	0x04, 0x17
        /*000a*/ 	.short	(.L_170 - .L_169)
.L_169:
        /*000c*/ 	.word	0x00000000
        /*0010*/ 	.short	0x0008
        /*0012*/ 	.short	0x0038
        /*0014*/ 	.byte	0x00, 0xf0, 0x11, 0x00


	//----- nvinfo : EIATTR_KPARAM_INFO
	.align		4
.L_170:
        /*0018*/ 	.byte	0x04, 0x17
        /*001a*/ 	.short	(.L_172 - .L_171)
.L_171:
        /*001c*/ 	.word	0x00000000
        /*0020*/ 	.short	0x0007
        /*0022*/ 	.short	0x0034
        /*0024*/ 	.byte	0x00, 0xf0, 0x11, 0x00


	//----- nvinfo : EIATTR_KPARAM_INFO
	.align		4
.L_172:
        /*0028*/ 	.byte	0x04, 0x17
        /*002a*/ 	.short	(.L_174 - .L_173)
.L_173:
        /*002c*/ 	.word	0x00000000
        /*0030*/ 	.short	0x0006
        /*0032*/ 	.short	0x0030
        /*0034*/ 	.byte	0x00, 0xf0, 0x11, 0x00


	//----- nvinfo : EIATTR_KPARAM_INFO
	.align		4
.L_174:
        /*0038*/ 	.byte	0x04, 0x17
        /*003a*/ 	.short	(.L_176 - .L_175)
.L_175:
        /*003c*/ 	.word	0x00000000
        /*0040*/ 	.short	0x0005
        /*0042*/ 	.short	0x0028
        /*0044*/ 	.byte	0x00, 0xf5, 0x21, 0x00


	//----- nvinfo : EIATTR_KPARAM_INFO
	.align		4
.L_176:
        /*0048*/ 	.byte	0x04, 0x17
        /*004a*/ 	.short	(.L_178 - .L_177)
.L_177:
        /*004c*/ 	.word	0x00000000
        /*0050*/ 	.short	0x0004
        /*0052*/ 	.short	0x0020
        /*0054*/ 	.byte	0x00, 0xf5, 0x21, 0x00


	//----- nvinfo : EIATTR_KPARAM_INFO
	.align		4
.L_178:
        /*0058*/ 	.byte	0x04, 0x17
        /*005a*/ 	.short	(.L_180 - .L_179)
.L_179:
        /*005c*/ 	.word	0x00000000
        /*0060*/ 	.short	0x0003
        /*0062*/ 	.short	0x0018
        /*0064*/ 	.byte	0x00, 0xf5, 0x21, 0x00


	//----- nvinfo : EIATTR_KPARAM_INFO
	.align		4
.L_180:
        /*0068*/ 	.byte	0x04, 0x17
        /*006a*/ 	.short	(.L_182 - .L_181)
.L_181:
        /*006c*/ 	.word	0x00000000
        /*0070*/ 	.short	0x0002
        /*0072*/ 	.short	0x0010
        /*0074*/ 	.byte	0x00, 0xf5, 0x21, 0x00


	//----- nvinfo : EIATTR_KPARAM_INFO
	.align		4
.L_182:
        /*0078*/ 	.byte	0x04, 0x17
        /*007a*/ 	.short	(.L_184 - .L_183)
.L_183:
        /*007c*/ 	.word	0x00000000
        /*0080*/ 	.short	0x0001
        /*0082*/ 	.short	0x0008
        /*0084*/ 	.byte	0x00, 0xf5, 0x21, 0x00


	//----- nvinfo : EIATTR_KPARAM_INFO
	.align		4
.L_184:
        /*0088*/ 	.byte	0x04, 0x17
        /*008a*/ 	.short	(.L_186 - .L_185)
.L_185:
        /*008c*/ 	.word	0x00000000
        /*0090*/ 	.short	0x0000
        /*0092*/ 	.short	0x0000
        /*0094*/ 	.byte	0x00, 0xf5, 0x21, 0x00


	//----- nvinfo : EIATTR_SPARSE_MMA_MASK
	.align		4
.L_186:
        /*0098*/ 	.byte	0x03, 0x50
        /*009a*/ 	.short	0x0000


	//----- nvinfo : EIATTR_MAXREG_COUNT
	.align		4
        /*009c*/ 	.byte	0x03, 0x1b
        /*009e*/ 	.short	0x00ff


	//----- nvinfo : EIATTR_MERCURY_ISA_VERSION
	.align		4
        /*00a0*/ 	.byte	0x03, 0x5f
        /*00a2*/ 	.short	0x0101


	//----- nvinfo : EIATTR_VRC_CTA_INIT_COUNT
	.align		4
        /*00a4*/ 	.byte	0x02, 0x4a
	.zero		1
	.zero		1


	//----- nvinfo : EIATTR_EXIT_INSTR_OFFSETS
	.align		4
        /*00a8*/ 	.byte	0x04, 0x1c
        /*00aa*/ 	.short	(.L_188 - .L_187)


	//   ....[0]....
.L_187:
        /*00ac*/ 	.word	0x00000080


	//   ....[1]....
        /*00b0*/ 	.word	0x000000f0


	//   ....[2]....
        /*00b4*/ 	.word	0x000001b0


	//   ....[3]....
        /*00b8*/ 	.word	0x000003b0


	//----- nvinfo : EIATTR_CRS_STACK_SIZE
	.align		4
.L_188:
        /*00bc*/ 	.byte	0x04, 0x1e
        /*00be*/ 	.short	(.L_190 - .L_189)
.L_189:
        /*00c0*/ 	.word	0x00000000


	//----- nvinfo : EIATTR_CBANK_PARAM_SIZE
	.align		4
.L_190:
        /*00c4*/ 	.byte	0x03, 0x19
        /*00c6*/ 	.short	0x003c


	//----- nvinfo : EIATTR_PARAM_CBANK
	.align		4
        /*00c8*/ 	.byte	0x04, 0x0a
        /*00ca*/ 	.short	(.L_192 - .L_191)
	.align		4
.L_191:
        /*00cc*/ 	.word	index@(.nv.constant0._Z27binRainfallByDistanceKernelPKfS0_S0_PKhPdPiiii)
        /*00d0*/ 	.short	0x0380
        /*00d2*/ 	.short	0x003c


	//----- nvinfo : EIATTR_SW_WAR
	.align		4
.L_192:
        /*00d4*/ 	.byte	0x04, 0x36
        /*00d6*/ 	.short	(.L_194 - .L_193)
.L_193:
        /*00d8*/ 	.word	0x00000008
.L_194:


//--------------------- .nv.callgraph             --------------------------
	.section	.nv.callgraph,"",@"SHT_CUDA_CALLGRAPH"
	.align	4
	.sectionentsize	8
	.align		4
        /*0000*/ 	.word	0x00000000
	.align		4
        /*0004*/ 	.word	0xffffffff
	.align		4
        /*0008*/ 	.word	0x00000000
	.align		4
        /*000c*/ 	.word	0xfffffffe
	.align		4
        /*0010*/ 	.word	0x00000000
	.align		4
        /*0014*/ 	.word	0xfffffffd
	.align		4
        /*0018*/ 	.word	0x00000000
	.align		4
        /*001c*/ 	.word	0xfffffffc


//--------------------- .nv.constant4             --------------------------
	.section	.nv.constant4,"a",@progbits
	.align	8
	.align		8
.nv.constant4:
        /*0000*/ 	.dword	__cudart_i2opi_f


//--------------------- .text._Z25convertDistanceToKmKernelPKiPfii --------------------------
	.section	.text._Z25convertDistanceToKmKernelPKiPfii,"ax",@progbits
	.align	128
        .global         _Z25convertDistanceToKmKernelPKiPfii
        .type           _Z25convertDistanceToKmKernelPKiPfii,@function
        .size           _Z25convertDistanceToKmKernelPKiPfii,(.L_x_65 - _Z25convertDistanceToKmKernelPKiPfii)
        .other          _Z25convertDistanceToKmKernelPKiPfii,@"STO_CUDA_ENTRY STV_DEFAULT"
_Z25convertDistanceToKmKernelPKiPfii:
.text._Z25convertDistanceToKmKernelPKiPfii:
[----:B------:R-:W0:Y:S01]  /*0000*/  LDC R1, c[0x0][0x37c] ;  /* 0x0000df00ff017b82 */ /* 0x000e220000000800 */
[----:B------:R-:W1:Y:S07]  /*0010*/  S2R R0, SR_TID.X ;  /* 0x0000000000007919 */ /* 0x000e6e0000002100 */
[----:B------:R-:W1:Y:S01]  /*0020*/  S2UR UR4, SR_CTAID.X ;  /* 0x00000000000479c3 */ /* 0x000e620000002500 */
[----:B0-----:R-:W-:-:S07]  /*0030*/  VIADD R1, R1, 0xffffffe0 ;  /* 0xffffffe001017836 */ /* 0x001fce0000000000 */
[----:B------:R-:W1:Y:S08]  /*0040*/  LDC R5, c[0x0][0x360] ;  /* 0x0000d800ff057b82 */ /* 0x000e700000000800 */
[----:B------:R-:W0:Y:S01]  /*0050*/  LDC.64 R2, c[0x0][0x390] ;  /* 0x0000e400ff027b82 */ /* 0x000e220000000a00 */
[----:B-1----:R-:W-:Y:S02]  /*0060*/  IMAD R5, R5, UR4, R0 ;  /* 0x0000000405057c24 */ /* 0x002fe4000f8e0200 */
[----:B0-----:R-:W-:-:S05]  /*0070*/  IMAD R0, R3, R2, RZ ;  /* 0x0000000203007224 */ /* 0x001fca00078e02ff */
[----:B------:R-:W-:-:S13]  /*0080*/  ISETP.GE.AND P0, PT, R5, R0, PT ;  /* 0x000000000500720c */ /* 0x000fda0003f06270 */
[----:B------:R-:W-:Y:S05]  /*0090*/  @P0 EXIT ;  /* 0x000000000000094d */ /* 0x000fea0003800000 */
[----:B------:R-:W0:Y:S01]  /*00a0*/  LDC.64 R6, c[0x0][0x380] ;  /* 0x0000e000ff067b82 */ /* 0x000e220000000a00 */
[----:B------:R-:W1:Y:S01]  /*00b0*/  LDCU.64 UR6, c[0x0][0x358] ;  /* 0x00006b00ff0677ac */ /* 0x000e620008000a00 */
[----:B0-----:R-:W-:-:S06]  /*00c0*/  IMAD.WIDE R6, R5, 0x4, R6 ;  /* 0x0000000405067825 */ /* 0x001fcc00078e0206 */
[----:B-1----:R-:W2:Y:S02]  /*00d0*/  LDG.E.CONSTANT R7, desc[UR6][R6.64] ;  /* 0x0000000606077981 */ /* 0x002ea4000c1e9900 */
[----:B--2---:R-:W-:-:S13]  /*00e0*/  ISETP.GT.AND P0, PT, R7, -0x1, PT ;  /* 0xffffffff0700780c */ /* 0x004fda0003f04270 */
[----:B------:R-:W0:Y:S01]  /*00f0*/  @!P0 LDC.64 R8, c[0x0][0x388] ;  /* 0x0000e200ff088b82 */ /* 0x000e220000000a00 */
[----:B------:R-:W-:Y:S02]  /*0100*/  @!P0 IMAD.MOV.U32 R11, RZ, RZ, -0x40800000 ;  /* 0xbf800000ff0b8424 */ /* 0x000fe400078e00ff */
[----:B0-----:R-:W-:-:S05]  /*0110*/  @!P0 IMAD.WIDE R8, R5, 0x4, R8 ;  /* 0x0000000405088825 */ /* 0x001fca00078e0208 */
[----:B------:R0:W-:Y:S01]  /*0120*/  @!P0 STG.E desc[UR6][R8.64], R11 ;  /* 0x0000000b08008986 */ /* 0x0001e2000c101906 */
[----:B------:R-:W-:Y:S05]  /*0130*/  @!P0 EXIT ;  /* 0x000000000000894d */ /* 0x000fea0003800000 */
[----:B0-----:R-:W-:Y:S01]  /*0140*/  IABS R11, R2 ;  /* 0x00000002000b7213 */ /* 0x001fe20000000000 */
[----:B------:R-:W-:Y:S01]  /*0150*/  BSSY.RECONVERGENT B0, `(.L_x_0) ;  /* 0x0000026000007945 */ /* 0x000fe20003800200 */
[----:B------:R-:W-:Y:S02]  /*0160*/  I2FP.F32.S32 R3, R3 ;  /* 0x0000000300037245 */ /* 0x000fe40000201400 */
[----:B------:R-:W0:Y:S08]  /*0170*/  I2F.RP R0, R11 ;  /* 0x0000000b00007306 */ /* 0x000e300000209400 */
[----:B0-----:R-:W0:Y:S02]  /*0180*/  MUFU.RCP R0, R0 ;  /* 0x0000000000007308 */ /* 0x001e240000001000 */
[----:B0-----:R-:W-:-:S06]  /*0190*/  VIADD R8, R0, 0xffffffe ;  /* 0x0ffffffe00087836 */ /* 0x001fcc0000000000 */
[----:B------:R0:W1:Y:S02]  /*01a0*/  F2I.FTZ.U32.TRUNC.NTZ R9, R8 ;  /* 0x0000000800097305 */ /* 0x000064000021f000 */
[----:B0-----:R-:W-:Y:S02]  /*01b0*/  IMAD.MOV.U32 R8, RZ, RZ, RZ ;  /* 0x000000ffff087224 */ /* 0x001fe400078e00ff */
[----:B-1----:R-:W-:-:S04]  /*01c0*/  IMAD.MOV R4, RZ, RZ, -R9 ;  /* 0x000000ffff047224 */ /* 0x002fc800078e0a09 */
[----:B------:R-:W-:Y:S01]  /*01d0*/  IMAD R13, R4, R11, RZ ;  /* 0x0000000b040d7224 */ /* 0x000fe200078e02ff */
[----:B------:R-:W-:-:S03]  /*01e0*/  IABS R4, R5 ;  /* 0x0000000500047213 */ /* 0x000fc60000000000 */
[----:B------:R-:W-:-:S06]  /*01f0*/  IMAD.HI.U32 R9, R9, R13, R8 ;  /* 0x0000000d09097227 */ /* 0x000fcc00078e0008 */
[----:B------:R-:W-:-:S05]  /*0200*/  IMAD.HI.U32 R9, R9, R4, RZ ;  /* 0x0000000409097227 */ /* 0x000fca00078e00ff */
[----:B------:R-:W-:-:S05]  /*0210*/  IADD3 R0, PT, PT, -R9, RZ, RZ ;  /* 0x000000ff09007210 */ /* 0x000fca0007ffe1ff */
[C---:B------:R-:W-:Y:S02]  /*0220*/  IMAD R0, R11.reuse, R0, R4 ;  /* 0x000000000b007224 */ /* 0x040fe400078e0204 */
[----:B------:R-:W0:Y:S03]  /*0230*/  MUFU.RCP R4, R3 ;  /* 0x0000000300047308 */ /* 0x000e260000001000 */
[----:B------:R-:W-:-:S13]  /*0240*/  ISETP.GT.U32.AND P2, PT, R11, R0, PT ;  /* 0x000000000b00720c */ /* 0x000fda0003f44070 */
[----:B------:R-:W-:Y:S02]  /*0250*/  @!P2 IMAD.IADD R0, R0, 0x1, -R11 ;  /* 0x000000010000a824 */ /* 0x000fe400078e0a0b */
[----:B------:R-:W-:Y:S01]  /*0260*/  @!P2 VIADD R9, R9, 0x1 ;  /* 0x000000010909a836 */ /* 0x000fe20000000000 */
[----:B------:R-:W-:Y:S02]  /*0270*/  ISETP.NE.AND P2, PT, R2, RZ, PT ;  /* 0x000000ff0200720c */ /* 0x000fe40003f45270 */
[----:B------:R-:W-:Y:S02]  /*0280*/  ISETP.GE.U32.AND P0, PT, R0, R11, PT ;  /* 0x0000000b0000720c */ /* 0x000fe40003f06070 */
[----:B------:R-:W-:-:S04]  /*0290*/  LOP3.LUT R0, R5, R2, RZ, 0x3c, !PT ;  /* 0x0000000205007212 */ /* 0x000fc800078e3cff */
[----:B------:R-:W-:-:S07]  /*02a0*/  ISETP.GE.AND P1, PT, R0, RZ, PT ;  /* 0x000000ff0000720c */ /* 0x000fce0003f26270 */
[----:B------:R-:W-:-:S06]  /*02b0*/  @P0 VIADD R9, R9, 0x1 ;  /* 0x0000000109090836 */ /* 0x000fcc0000000000 */
[----:B------:R-:W-:Y:S01]  /*02c0*/  @!P1 IMAD.MOV R9, RZ, RZ, -R9 ;  /* 0x000000ffff099224 */ /* 0x000fe200078e0a09 */
[----:B------:R-:W-:-:S04]  /*02d0*/  @!P2 LOP3.LUT R9, RZ, R2, RZ, 0x33, !PT ;  /* 0x00000002ff09a212 */ /* 0x000fc800078e33ff */
[----:B------:R-:W-:-:S05]  /*02e0*/  I2FP.F32.S32 R9, R9 ;  /* 0x0000000900097245 */ /* 0x000fca0000201400 */
[----:B------:R-:W-:Y:S01]  /*02f0*/  FADD R0, R9, 0.5 ;  /* 0x3f00000009007421 */ /* 0x000fe20000000000 */
[----:B0-----:R-:W-:-:S03]  /*0300*/  FFMA R9, -R3, R4, 1 ;  /* 0x3f80000003097423 */ /* 0x001fc60000000104 */
[----:B------:R-:W-:Y:S01]  /*0310*/  FMUL R0, R0, 180 ;  /* 0x4334000000007820 */ /* 0x000fe20000400000 */
[----:B------:R-:W-:-:S03]  /*0320*/  FFMA R9, R4, R9, R4 ;  /* 0x0000000904097223 */ /* 0x000fc60000000004 */
[----:B------:R-:W0:Y:S01]  /*0330*/  FCHK P0, R0, R3 ;  /* 0x0000000300007302 */ /* 0x000e220000000000 */
[----:B------:R-:W-:-:S04]  /*0340*/  FFMA R2, R0, R9, RZ ;  /* 0x0000000900027223 */ /* 0x000fc800000000ff */
[----:B------:R-:W-:-:S04]  /*0350*/  FFMA R4, -R3, R2, R0 ;  /* 0x0000000203047223 */ /* 0x000fc80000000100 */
[----:B------:R-:W-:Y:S01]  /*0360*/  FFMA R2, R9, R4, R2 ;  /* 0x0000000409027223 */ /* 0x000fe20000000002 */
[----:B0-----:R-:W-:Y:S06]  /*0370*/  @!P0 BRA `(.L_x_1) ;  /* 0x00000000000c8947 */ /* 0x001fec0003800000 */
[----:B------:R-:W-:-:S07]  /*0380*/  MOV R4, 0x3a0 ;  /* 0x000003a000047802 */ /* 0x000fce0000000f00 */
[----:B------:R-:W-:Y:S05]  /*0390*/  CALL.REL.NOINC `($__internal_0_$__cuda_sm3x_div_rn_noftz_f32_slowpath) ;  /* 0x0000000400fc7944 */ /* 0x000fea0003c00000 */
[----:B------:R-:W-:-:S07]  /*03a0*/  IMAD.MOV.U32 R2, RZ, RZ, R0 ;  /* 0x000000ffff027224 */ /* 0x000fce00078e0000 */
.L_x_1:
[----:B------:R-:W-:Y:S05]  /*03b0*/  BSYNC.RECONVERGENT B0 ;  /* 0x0000000000007941 */ /* 0x000fea0003800200 */
.L_x_0:
[----:B------:R-:W-:Y:S02]  /*03c0*/  HFMA2 R11, -RZ, RZ, 0.9638671875, 0.00022518634796142578125 ;  /* 0x3bb60b61ff0b7431 */ /* 0x000fe400000001ff */
[----:B------:R-:W-:Y:S01]  /*03d0*/  FADD R0, -R2, 90 ;  /* 0x42b4000002007421 */ /* 0x000fe20000000100 */
[----:B------:R-:W-:Y:S01]  /*03e0*/  IMAD.MOV.U32 R4, RZ, RZ, 0x43340000 ;  /* 0x43340000ff047424 */ /* 0x000fe200078e00ff */
[----:B------:R-:W-:Y:S02]  /*03f0*/  BSSY.RECONVERGENT B0, `(.L_x_2) ;  /* 0x000000d000007945 */ /* 0x000fe40003800200 */
[----:B------:R-:W-:-:S04]  /*0400*/  FMUL R0, R0, 3.1415927410125732422 ;  /* 0x40490fdb00007820 */ /* 0x000fc80000400000 */
[----:B------:R-:W0:Y:S01]  /*0410*/  FCHK P0, R0, 180 ;  /* 0x4334000000007902 */ /* 0x000e220000000000 */
[----:B------:R-:W-:-:S04]  /*0420*/  FFMA R2, R11, -R4, 1 ;  /* 0x3f8000000b027423 */ /* 0x000fc80000000804 */
[----:B------:R-:W-:-:S04]  /*0430*/  FFMA R11, R2, R11, 0.0055555556900799274445 ;  /* 0x3bb60b61020b7423 */ /* 0x000fc8000000000b */
[----:B------:R-:W-:-:S04]  /*0440*/  FFMA R2, R0, R11, RZ ;  /* 0x0000000b00027223 */ /* 0x000fc800000000ff */
[----:B------:R-:W-:-:S04]  /*0450*/  FFMA R3, R2, -180, R0 ;  /* 0xc334000002037823 */ /* 0x000fc80000000000 */
[----:B------:R-:W-:Y:S01]  /*0460*/  FFMA R11, R11, R3, R2 ;  /* 0x000000030b0b7223 */ /* 0x000fe20000000002 */
[----:B0-----:R-:W-:Y:S06]  /*0470*/  @!P0 BRA `(.L_x_3) ;  /* 0x0000000000108947 */ /* 0x001fec0003800000 */
[----:B------:R-:W-:Y:S01]  /*0480*/  IMAD.MOV.U32 R3, RZ, RZ, 0x43340000 ;  /* 0x43340000ff037424 */ /* 0x000fe200078e00ff */
[----:B------:R-:W-:-:S07]  /*0490*/  MOV R4, 0x4b0 ;  /* 0x000004b000047802 */ /* 0x000fce0000000f00 */
[----:B------:R-:W-:Y:S05]  /*04a0*/  CALL.REL.NOINC `($__internal_0_$__cuda_sm3x_div_rn_noftz_f32_slowpath) ;  /* 0x0000000400b87944 */ /* 0x000fea0003c00000 */
[----:B------:R-:W-:-:S07]  /*04b0*/  IMAD.MOV.U32 R11, RZ, RZ, R0 ;  /* 0x000000ffff0b7224 */ /* 0x000fce00078e0000 */
.L_x_3:
[----:B------:R-:W-:Y:S05]  /*04c0*/  BSYNC.RECONVERGENT B0 ;  /* 0x0000000000007941 */ /* 0x000fea0003800200 */
.L_x_2:
[C---:B------:R-:W-:Y:S01]  /*04d0*/  FMUL R0, R11.reuse, 0.63661974668502807617 ;  /* 0x3f22f9830b007820 */ /* 0x040fe20000400000 */
[----:B------:R-:W-:Y:S01]  /*04e0*/  FSETP.GE.AND P0, PT, |R11|, 105615, PT ;  /* 0x47ce47800b00780b */ /* 0x000fe20003f06200 */
[----:B------:R-:W-:Y:S04]  /*04f0*/  BSSY.RECONVERGENT B0, `(.L_x_4) ;  /* 0x000003e000007945 */ /* 0x000fe80003800200 */
[----:B------:R-:W0:Y:S02]  /*0500*/  F2I.NTZ R0, R0 ;  /* 0x0000000000007305 */ /* 0x000e240000203100 */
[----:B0-----:R-:W-:-:S05]  /*0510*/  I2FP.F32.S32 R2, R0 ;  /* 0x0000000000027245 */ /* 0x001fca0000201400 */
[----:B------:R-:W-:-:S04]  /*0520*/  FFMA R3, R2, -1.5707962512969970703, R11 ;  /* 0xbfc90fda02037823 */ /* 0x000fc8000000000b */
[----:B------:R-:W-:-:S04]  /*0530*/  FFMA R3, R2, -7.5497894158615963534e-08, R3 ;  /* 0xb3a2216802037823 */ /* 0x000fc80000000003 */
[----:B------:R-:W-:Y:S01]  /*0540*/  FFMA R2, R2, -5.3903029534742383927e-15, R3 ;  /* 0xa7c234c502027823 */ /* 0x000fe20000000003 */
[----:B------:R-:W-:Y:S06]  /*0550*/  @!P0 BRA `(.L_x_5) ;  /* 0x0000000000dc8947 */ /* 0x000fec0003800000 */
[----:B------:R-:W-:-:S13]  /*0560*/  FSETP.NEU.AND P0, PT, |R11|, +INF , PT ;  /* 0x7f8000000b00780b */ /* 0x000fda0003f0d200 */
[----:B------:R-:W-:Y:S01]  /*0570*/  @!P0 FMUL R2, RZ, R11 ;  /* 0x0000000bff028220 */ /* 0x000fe20000400000 */
[----:B------:R-:W-:Y:S01]  /*0580*/  @!P0 IMAD.MOV.U32 R0, RZ, RZ, RZ ;  /* 0x000000ffff008224 */ /* 0x000fe200078e00ff */
[----:B------:R-:W-:Y:S06]  /*0590*/  @!P0 BRA `(.L_x_5) ;  /* 0x0000000000cc8947 */ /* 0x000fec0003800000 */
[----:B------:R-:W-:Y:S01]  /*05a0*/  IMAD.SHL.U32 R2, R11, 0x100, RZ ;  /* 0x000001000b027824 */ /* 0x000fe200078e00ff */
[----:B------:R-:W-:Y:S01]  /*05b0*/  MOV R6, RZ ;  /* 0x000000ff00067202 */ /* 0x000fe20000000f00 */
[----:B------:R-:W-:Y:S01]  /*05c0*/  IMAD.MOV.U32 R0, RZ, RZ, R1 ;  /* 0x000000ffff007224 */ /* 0x000fe200078e0001 */
[----:B------:R-:W0:Y:S02]  /*05d0*/  LDCU.64 UR8, c[0x4][URZ] ;  /* 0x01000000ff0877ac */ /* 0x000e240008000a00 */
[----:B------:R-:W-:Y:S01]  /*05e0*/  LOP3.LUT R15, R2, 0x80000000, RZ, 0xfc, !PT ;  /* 0x80000000020f7812 */ /* 0x000fe200078efcff */
[----:B------:R-:W-:Y:S01]  /*05f0*/  UMOV UR5, URZ ;  /* 0x000000ff00057c82 */ /* 0x000fe20008000000 */
[----:B------:R-:W-:-:S05]  /*0600*/  UMOV UR4, URZ ;  /* 0x000000ff00047c82 */ /* 0x000fca0008000000 */
.L_x_6:
[----:B0-----:R-:W-:Y:S02]  /*0610*/  IMAD.U32 R8, RZ, RZ, UR8 ;  /* 0x00000008ff087e24 */ /* 0x001fe4000f8e00ff */
[----:B------:R-:W-:-:S05]  /*0620*/  IMAD.U32 R9, RZ, RZ, UR9 ;  /* 0x00000009ff097e24 */ /* 0x000fca000f8e00ff */
[----:B------:R-:W2:Y:S01]  /*0630*/  LDG.E.CONSTANT R2, desc[UR6][R8.64] ;  /* 0x0000000608027981 */ /* 0x000ea2000c1e9900 */
[----:B------:R-:W-:Y:S02]  /*0640*/  UIADD3 UR8, UP0, UPT, UR8, 0x4, URZ ;  /* 0x0000000408087890 */ /* 0x000fe4000ff1e0ff */
[----:B------:R-:W-:Y:S02]  /*0650*/  UIADD3 UR4, UPT, UPT, UR4, 0x1, URZ ;  /* 0x0000000104047890 */ /* 0x000fe4000fffe0ff */
[----:B------:R-:W-:Y:S02]  /*0660*/  UIADD3.X UR9, UPT, UPT, URZ, UR9, URZ, UP0, !UPT ;  /* 0x00000009ff097290 */ /* 0x000fe400087fe4ff */
[----:B------:R-:W-:Y:S01]  /*0670*/  UISETP.NE.AND UP0, UPT, UR4, 0x6, UPT ;  /* 0x000000060400788c */ /* 0x000fe2000bf05270 */
[----:B--2---:R-:W-:-:S03]  /*0680*/  IMAD.WIDE.U32 R2, R2, R15, RZ ;  /* 0x0000000f02027225 */ /* 0x004fc600078e00ff */
[----:B------:R-:W-:-:S04]  /*0690*/  IADD3 R13, P0, PT, R2, R6, RZ ;  /* 0x00000006020d7210 */ /* 0x000fc80007f1e0ff */
[----:B------:R-:W-:Y:S01]  /*06a0*/  IADD3.X R6, PT, PT, R3, UR5, RZ, P0, !PT ;  /* 0x0000000503067c10 */ /* 0x000fe200087fe4ff */
[----:B------:R0:W-:Y:S02]  /*06b0*/  STL [R0], R13 ;  /* 0x0000000d00007387 */ /* 0x0001e40000100800 */
[----:B0-----:R-:W-:Y:S01]  /*06c0*/  VIADD R0, R0, 0x4 ;  /* 0x0000000400007836 */ /* 0x001fe20000000000 */
[----:B------:R-:W-:Y:S06]  /*06d0*/  BRA.U UP0, `(.L_x_6) ;  /* 0xfffffffd00cc7547 */ /* 0x000fec000b83ffff */
[----:B------:R-:W-:Y:S01]  /*06e0*/  SHF.R.U32.HI R4, RZ, 0x17, R11 ;  /* 0x00000017ff047819 */ /* 0x000fe2000001160b */
[----:B------:R0:W-:Y:S03]  /*06f0*/  STL [R1+0x18], R6 ;  /* 0x0000180601007387 */ /* 0x0001e60000100800 */
[C---:B------:R-:W-:Y:S02]  /*0700*/  LOP3.LUT R0, R4.reuse, 0xe0, RZ, 0xc0, !PT ;  /* 0x000000e004007812 */ /* 0x040fe400078ec0ff */
[----:B------:R-:W-:Y:S02]  /*0710*/  LOP3.LUT P0, RZ, R4, 0x1f, RZ, 0xc0, !PT ;  /* 0x0000001f04ff7812 */ /* 0x000fe4000780c0ff */
[----:B------:R-:W-:-:S04]  /*0720*/  IADD3 R0, PT, PT, R0, -0x80, RZ ;  /* 0xffffff8000007810 */ /* 0x000fc80007ffe0ff */
[----:B------:R-:W-:-:S05]  /*0730*/  SHF.R.U32.HI R0, RZ, 0x5, R0 ;  /* 0x00000005ff007819 */ /* 0x000fca0000011600 */
[----:B------:R-:W-:-:S05]  /*0740*/  IMAD R10, R0, -0x4, R1 ;  /* 0xfffffffc000a7824 */ /* 0x000fca00078e0201 */
[----:B------:R-:W2:Y:S04]  /*0750*/  LDL R0, [R10+0x18] ;  /* 0x000018000a007983 */ /* 0x000ea80000100800 */
[----:B------:R-:W2:Y:S04]  /*0760*/  LDL R3, [R10+0x14] ;  /* 0x000014000a037983 */ /* 0x000ea80000100800 */
[----:B------:R-:W3:Y:S01]  /*0770*/  @P0 LDL R2, [R10+0x10] ;  /* 0x000010000a020983 */ /* 0x000ee20000100800 */
[----:B------:R-:W-:Y:S01]  /*0780*/  LOP3.LUT R4, R4, 0x1f, RZ, 0xc0, !PT ;  /* 0x0000001f04047812 */ /* 0x000fe200078ec0ff */
[----:B------:R-:W-:Y:S01]  /*0790*/  UMOV UR4, 0x54442d19 ;  /* 0x54442d1900047882 */ /* 0x000fe20000000000 */
[----:B------:R-:W-:-:S02]  /*07a0*/  UMOV UR5, 0x3bf921fb ;  /* 0x3bf921fb00057882 */ /* 0x000fc40000000000 */
[-C--:B--2---:R-:W-:Y:S02]  /*07b0*/  @P0 SHF.L.W.U32.HI R0, R3, R4.reuse, R0 ;  /* 0x0000000403000219 */ /* 0x084fe40000010e00 */
[----:B---3--:R-:W-:Y:S02]  /*07c0*/  @P0 SHF.L.W.U32.HI R3, R2, R4, R3 ;  /* 0x0000000402030219 */ /* 0x008fe40000010e03 */
[----:B------:R-:W-:Y:S02]  /*07d0*/  ISETP.GE.AND P0, PT, R11, RZ, PT ;  /* 0x000000ff0b00720c */ /* 0x000fe40003f06270 */
[C---:B------:R-:W-:Y:S01]  /*07e0*/  SHF.L.W.U32.HI R2, R3.reuse, 0x2, R0 ;  /* 0x0000000203027819 */ /* 0x040fe20000010e00 */
[----:B------:R-:W-:-:S03]  /*07f0*/  IMAD.SHL.U32 R3, R3, 0x4, RZ ;  /* 0x0000000403037824 */ /* 0x000fc600078e00ff */
[----:B------:R-:W-:Y:S02]  /*0800*/  SHF.R.S32.HI R4, RZ, 0x1f, R2 ;  /* 0x0000001fff047819 */ /* 0x000fe40000011402 */
[----:B------:R-:W-:Y:S02]  /*0810*/  LOP3.LUT R11, R2, R11, RZ, 0x3c, !PT ;  /* 0x0000000b020b7212 */ /* 0x000fe400078e3cff */
[C---:B------:R-:W-:Y:S02]  /*0820*/  LOP3.LUT R8, R4.reuse, R3, RZ, 0x3c, !PT ;  /* 0x0000000304087212 */ /* 0x040fe400078e3cff */
[----:B------:R-:W-:Y:S02]  /*0830*/  LOP3.LUT R9, R4, R2, RZ, 0x3c, !PT ;  /* 0x0000000204097212 */ /* 0x000fe400078e3cff */
[----:B------:R-:W-:Y:S02]  /*0840*/  SHF.R.U32.HI R3, RZ, 0x1e, R0 ;  /* 0x0000001eff037819 */ /* 0x000fe40000011600 */
[----:B------:R-:W-:-:S02]  /*0850*/  ISETP.GE.AND P1, PT, R11, RZ, PT ;  /* 0x000000ff0b00720c */ /* 0x000fc40003f26270 */
[----:B------:R-:W1:Y:S01]  /*0860*/  I2F.F64.S64 R8, R8 ;  /* 0x0000000800087312 */ /* 0x000e620000301c00 */
[----:B------:R-:W-:-:S05]  /*0870*/  LEA.HI R0, R2, R3, RZ, 0x1 ;  /* 0x0000000302007211 */ /* 0x000fca00078f08ff */
[----:B------:R-:W-:-:S04]  /*0880*/  IMAD.MOV R2, RZ, RZ, -R0 ;  /* 0x000000ffff027224 */ /* 0x000fc800078e0a00 */
[----:B------:R-:W-:Y:S01]  /*0890*/  @!P0 IMAD.MOV.U32 R0, RZ, RZ, R2 ;  /* 0x000000ffff008224 */ /* 0x000fe200078e0002 */
[----:B-1----:R-:W-:-:S10]  /*08a0*/  DMUL R12, R8, UR4 ;  /* 0x00000004080c7c28 */ /* 0x002fd40008000000 */
[----:B------:R-:W1:Y:S02]  /*08b0*/  F2F.F32.F64 R12, R12 ;  /* 0x0000000c000c7310 */ /* 0x000e640000301000 */
[----:B01----:R-:W-:-:S07]  /*08c0*/  FSEL R2, -R12, R12, !P1 ;  /* 0x0000000c0c027208 */ /* 0x003fce0004800100 */
.L_x_5:
[----:B------:R-:W-:Y:S05]  /*08d0*/  BSYNC.RECONVERGENT B0 ;  /* 0x0000000000007941 */ /* 0x000fea0003800200 */
.L_x_4:
[----:B------:R-:W0:Y:S01]  /*08e0*/  LDCU UR4, c[0x0][0x390] ;  /* 0x00007200ff0477ac */ /* 0x000e220008000800 */
[----:B------:R-:W-:Y:S01]  /*08f0*/  FMUL R3, R2, R2 ;  /* 0x0000000202037220 */ /* 0x000fe20000400000 */
[----:B------:R-:W-:Y:S01]  /*0900*/  IMAD.MOV.U32 R6, RZ, RZ, 0x37cbac00 ;  /* 0x37cbac00ff067424 */ /* 0x000fe200078e00ff */
[C---:B------:R-:W-:Y:S01]  /*0910*/  LOP3.LUT R4, R0.reuse, 0x1, RZ, 0xc0, !PT ;  /* 0x0000000100047812 */ /* 0x040fe200078ec0ff */
[----:B------:R-:W-:Y:S02]  /*0920*/  VIADD R0, R0, 0x1 ;  /* 0x0000000100007836 */ /* 0x000fe40000000000 */
[----:B------:R-:W-:Y:S01]  /*0930*/  FFMA R6, R3, R6, -0.0013887860113754868507 ;  /* 0xbab607ed03067423 */ /* 0x000fe20000000006 */
[----:B------:R-:W-:Y:S01]  /*0940*/  ISETP.NE.U32.AND P0, PT, R4, 0x1, PT ;  /* 0x000000010400780c */ /* 0x000fe20003f05070 */
[----:B------:R-:W-:Y:S01]  /*0950*/  IMAD.MOV.U32 R8, RZ, RZ, 0x3e2aaaa8 ;  /* 0x3e2aaaa8ff087424 */ /* 0x000fe200078e00ff */
[----:B------:R-:W-:Y:S02]  /*0960*/  MOV R4, 0x3c0885e4 ;  /* 0x3c0885e400047802 */ /* 0x000fe40000000f00 */
[----:B------:R-:W-:-:S02]  /*0970*/  FSEL R6, R6, -0.00019574658654164522886, P0 ;  /* 0xb94d415306067808 */ /* 0x000fc40000000000 */
[----:B------:R-:W-:Y:S02]  /*0980*/  FSEL R4, R4, 0.041666727513074874878, !P0 ;  /* 0x3d2aaabb04047808 */ /* 0x000fe40004000000 */
[----:B------:R-:W-:Y:S02]  /*0990*/  LOP3.LUT P1, RZ, R0, 0x2, RZ, 0xc0, !PT ;  /* 0x0000000200ff7812 */ /* 0x000fe4000782c0ff */
[----:B------:R-:W-:Y:S01]  /*09a0*/  FSEL R8, -R8, -0.4999999701976776123, !P0 ;  /* 0xbeffffff08087808 */ /* 0x000fe20004000100 */
[C---:B------:R-:W-:Y:S01]  /*09b0*/  FFMA R4, R3.reuse, R6, R4 ;  /* 0x0000000603047223 */ /* 0x040fe20000000004 */
[----:B0-----:R-:W-:Y:S01]  /*09c0*/  I2FP.F32.S32 R9, UR4 ;  /* 0x0000000400097c45 */ /* 0x001fe20008201400 */
[----:B------:R-:W-:Y:S01]  /*09d0*/  UMOV UR4, 0x43b40000 ;  /* 0x43b4000000047882 */ /* 0x000fe20000000000 */
[----:B------:R-:W-:Y:S01]  /*09e0*/  FSEL R0, R2, 1, !P0 ;  /* 0x3f80000002007808 */ /* 0x000fe20004000000 */
[----:B------:R-:W-:Y:S01]  /*09f0*/  IMAD.U32 R6, RZ, RZ, UR4 ;  /* 0x00000004ff067e24 */ /* 0x000fe2000f8e00ff */
[----:B------:R-:W0:Y:S01]  /*0a00*/  MUFU.RCP R10, R9 ;  /* 0x00000009000a7308 */ /* 0x000e220000001000 */
[----:B------:R-:W-:-:S02]  /*0a10*/  FFMA R4, R3, R4, R8 ;  /* 0x0000000403047223 */ /* 0x000fc40000000008 */
[----:B------:R-:W-:-:S04]  /*0a20*/  FFMA R3, R3, R0, RZ ;  /* 0x0000000003037223 */ /* 0x000fc800000000ff */
[----:B------:R-:W-:Y:S01]  /*0a30*/  FFMA R0, R3, R4, R0 ;  /* 0x0000000403007223 */ /* 0x000fe20000000000 */
[----:B------:R-:W1:Y:S03]  /*0a40*/  FCHK P0, R6, R9 ;  /* 0x0000000906007302 */ /* 0x000e660000000000 */
[----:B------:R-:W-:Y:S01]  /*0a50*/  @P1 FADD R0, RZ, -R0 ;  /* 0x80000000ff001221 */ /* 0x000fe20000000000 */
[----:B0-----:R-:W-:-:S04]  /*0a60*/  FFMA R11, -R9, R10, 1 ;  /* 0x3f800000090b7423 */ /* 0x001fc8000000010a */
[----:B------:R-:W-:-:S04]  /*0a70*/  FFMA R2, R10, R11, R10 ;  /* 0x0000000b0a027223 */ /* 0x000fc8000000000a */
[----:B------:R-:W-:-:S04]  /*0a80*/  FFMA R11, R2, 360, RZ ;  /* 0x43b40000020b7823 */ /* 0x000fc800000000ff */
[----:B------:R-:W-:-:S04]  /*0a90*/  FFMA R3, -R9, R11, 360 ;  /* 0x43b4000009037423 */ /* 0x000fc8000000010b */
[----:B------:R-:W-:Y:S01]  /*0aa0*/  FFMA R3, R2, R3, R11 ;  /* 0x0000000302037223 */ /* 0x000fe2000000000b */
[----:B------:R-:W-:Y:S01]  /*0ab0*/  FMUL R2, R0, 111.31999969482421875 ;  /* 0x42dea3d700027820 */ /* 0x000fe20000400000 */
[----:B-1----:R-:W-:Y:S06]  /*0ac0*/  @!P0 BRA `(.L_x_7) ;  /* 0x0000000000148947 */ /* 0x002fec0003800000 */
[----:B------:R-:W-:Y:S02]  /*0ad0*/  HFMA2 R0, -RZ, RZ, 3.8515625, 0 ;  /* 0x43b40000ff007431 */ /* 0x000fe400000001ff */
[----:B------:R-:W-:Y:S01]  /*0ae0*/  IMAD.MOV.U32 R3, RZ, RZ, R9 ;  /* 0x000000ffff037224 */ /* 0x000fe200078e0009 */
[----:B------:R-:W-:-:S07]  /*0af0*/  MOV R4, 0xb10 ;  /* 0x00000b1000047802 */ /* 0x000fce0000000f00 */
[----:B------:R-:W-:Y:S05]  /*0b00*/  CALL.REL.NOINC `($__internal_0_$__cuda_sm3x_div_rn_noftz_f32_slowpath) ;  /* 0x0000000000207944 */ /* 0x000fea0003c00000 */
[----:B------:R-:W-:-:S07]  /*0b10*/  IMAD.MOV.U32 R3, RZ, RZ, R0 ;  /* 0x000000ffff037224 */ /* 0x000fce00078e0000 */
.L_x_7:
[----:B------:R-:W0:Y:S01]  /*0b20*/  LDC.64 R8, c[0x0][0x388] ;  /* 0x0000e200ff087b82 */ /* 0x000e220000000a00 */
[----:B------:R-:W-:Y:S01]  /*0b30*/  I2FP.F32.U32 R7, R7 ;  /* 0x0000000700077245 */ /* 0x000fe20000201000 */
[----:B------:R-:W-:-:S04]  /*0b40*/  FMUL R2, R2, R3 ;  /* 0x0000000302027220 */ /* 0x000fc80000400000 */
[----:B------:R-:W-:Y:S01]  /*0b50*/  FMUL R7, R2, R7 ;  /* 0x0000000702077220 */ /* 0x000fe20000400000 */
[----:B0-----:R-:W-:-:S05]  /*0b60*/  IMAD.WIDE R8, R5, 0x4, R8 ;  /* 0x0000000405087825 */ /* 0x001fca00078e0208 */
[----:B------:R-:W-:Y:S01]  /*0b70*/  STG.E desc[UR6][R8.64], R7 ;  /* 0x0000000708007986 */ /* 0x000fe2000c101906 */
[----:B------:R-:W-:Y:S05]  /*0b80*/  EXIT ;  /* 0x000000000000794d */ /* 0x000fea0003800000 */
        .weak           $__internal_0_$__cuda_sm3x_div_rn_noftz_f32_slowpath
        .type           $__internal_0_$__cuda_sm3x_div_rn_noftz_f32_slowpath,@function
        .size           $__internal_0_$__cuda_sm3x_div_rn_noftz_f32_slowpath,(.L_x_65 - $__internal_0_$__cuda_sm3x_div_rn_noftz_f32_slowpath)
$__internal_0_$__cuda_sm3x_div_rn_noftz_f32_slowpath:
[----:B------:R-:W-:Y:S01]  /*0b90*/  SHF.R.U32.HI R8, RZ, 0x17, R3 ;  /* 0x00000017ff087819 */ /* 0x000fe20000011603 */
[----:B------:R-:W-:Y:S01]  /*0ba0*/  BSSY.RECONVERGENT B1, `(.L_x_8) ;  /* 0x0000062000017945 */ /* 0x000fe20003800200 */
[----:B------:R-:W-:Y:S02]  /*0bb0*/  SHF.R.U32.HI R6, RZ, 0x17, R0 ;  /* 0x00000017ff067819 */ /* 0x000fe40000011600 */
[----:B------:R-:W-:Y:S02]  /*0bc0*/  LOP3.LUT R12, R8, 0xff, RZ, 0xc0, !PT ;  /* 0x000000ff080c7812 */ /* 0x000fe400078ec0ff */
[----:B------:R-:W-:-:S03]  /*0bd0*/  LOP3.LUT R10, R6, 0xff, RZ, 0xc0, !PT ;  /* 0x000000ff060a7812 */ /* 0x000fc600078ec0ff */
[----:B------:R-:W-:Y:S02]  /*0be0*/  VIADD R9, R12, 0xffffffff ;  /* 0xffffffff0c097836 */ /* 0x000fe40000000000 */
[----:B------:R-:W-:-:S03]  /*0bf0*/  VIADD R8, R10, 0xffffffff ;  /* 0xffffffff0a087836 */ /* 0x000fc60000000000 */
[----:B------:R-:W-:-:S04]  /*0c00*/  ISETP.GT.U32.AND P0, PT, R9, 0xfd, PT ;  /* 0x000000fd0900780c */ /* 0x000fc80003f04070 */
[----:B------:R-:W-:-:S13]  /*0c10*/  ISETP.GT.U32.OR P0, PT, R8, 0xfd, P0 ;  /* 0x000000fd0800780c */ /* 0x000fda0000704470 */
[----:B------:R-:W-:Y:S01]  /*0c20*/  @!P0 IMAD.MOV.U32 R6, RZ, RZ, RZ ;  /* 0x000000ffff068224 */ /* 0x000fe200078e00ff */
[----:B------:R-:W-:Y:S06]  /*0c30*/  @!P0 BRA `(.L_x_9) ;  /* 0x00000000005c8947 */ /* 0x000fec0003800000 */
[----:B------:R-:W-:Y:S02]  /*0c40*/  FSETP.GTU.FTZ.AND P0, PT, |R0|, +INF , PT ;  /* 0x7f8000000000780b */ /* 0x000fe40003f1c200 */
[----:B------:R-:W-:-:S04]  /*0c50*/  FSETP.GTU.FTZ.AND P1, PT, |R3|, +INF , PT ;  /* 0x7f8000000300780b */ /* 0x000fc80003f3c200 */
[----:B------:R-:W-:-:S13]  /*0c60*/  PLOP3.LUT P0, PT, P0, P1, PT, 0xf8, 0x8f ;  /* 0x00000000008f781c */ /* 0x000fda0000703f70 */
[----:B------:R-:W-:Y:S05]  /*0c70*/  @P0 BRA `(.L_x_10) ;  /* 0x00000004004c0947 */ /* 0x000fea0003800000 */
[----:B------:R-:W-:-:S13]  /*0c80*/  LOP3.LUT P0, RZ, R3, 0x7fffffff, R0, 0xc8, !PT ;  /* 0x7fffffff03ff7812 */ /* 0x000fda000780c800 */
[----:B------:R-:W-:Y:S05]  /*0c90*/  @!P0 BRA `(.L_x_11) ;  /* 0x00000004003c8947 */ /* 0x000fea0003800000 */
[C---:B------:R-:W-:Y:S02]  /*0ca0*/  FSETP.NEU.FTZ.AND P2, PT, |R0|.reuse, +INF , PT ;  /* 0x7f8000000000780b */ /* 0x040fe40003f5d200 */
[----:B------:R-:W-:Y:S02]  /*0cb0*/  FSETP.NEU.FTZ.AND P1, PT, |R3|, +INF , PT ;  /* 0x7f8000000300780b */ /* 0x000fe40003f3d200 */
[----:B------:R-:W-:-:S11]  /*0cc0*/  FSETP.NEU.FTZ.AND P0, PT, |R0|, +INF , PT ;  /* 0x7f8000000000780b */ /* 0x000fd60003f1d200 */
[----:B------:R-:W-:Y:S05]  /*0cd0*/  @!P1 BRA !P2, `(.L_x_11) ;  /* 0x00000004002c9947 */ /* 0x000fea0005000000 */
[----:B------:R-:W-:-:S04]  /*0ce0*/  LOP3.LUT P2, RZ, R0, 0x7fffffff, RZ, 0xc0, !PT ;  /* 0x7fffffff00ff7812 */ /* 0x000fc8000784c0ff */
[----:B------:R-:W-:-:S13]  /*0cf0*/  PLOP3.LUT P1, PT, P1, P2, PT, 0x2f, 0xf2 ;  /* 0x0000000000f2781c */ /* 0x000fda0000f24577 */
[----:B------:R-:W-:Y:S05]  /*0d00*/  @P1 BRA `(.L_x_12) ;  /* 0x0000000400181947 */ /* 0x000fea0003800000 */
[----:B------:R-:W-:-:S04]  /*0d10*/  LOP3.LUT P1, RZ, R3, 0x7fffffff, RZ, 0xc0, !PT ;  /* 0x7fffffff03ff7812 */ /* 0x000fc8000782c0ff */
[----:B------:R-:W-:-:S13]  /*0d20*/  PLOP3.LUT P0, PT, P0, P1, PT, 0x2f, 0xf2 ;  /* 0x0000000000f2781c */ /* 0x000fda0000702577 */
[----:B------:R-:W-:Y:S05]  /*0d30*/  @P0 BRA `(.L_x_13) ;  /* 0x0000000400000947 */ /* 0x000fea0003800000 */
[----:B------:R-:W-:Y:S02]  /*0d40*/  ISETP.GE.AND P0, PT, R8, RZ, PT ;  /* 0x000000ff0800720c */ /* 0x000fe40003f06270 */
[----:B------:R-:W-:-:S11]  /*0d50*/  ISETP.GE.AND P1, PT, R9, RZ, PT ;  /* 0x000000ff0900720c */ /* 0x000fd60003f26270 */
[----:B------:R-:W-:Y:S01]  /*0d60*/  @P0 MOV R6, RZ ;  /* 0x000000ff00060202 */ /* 0x000fe20000000f00 */
[----:B------:R-:W-:Y:S02]  /*0d70*/  @!P0 IMAD.MOV.U32 R6, RZ, RZ, -0x40 ;  /* 0xffffffc0ff068424 */ /* 0x000fe400078e00ff */
[----:B------:R-:W-:Y:S01]  /*0d80*/  @!P0 FFMA R0, R0, 1.84467440737095516160e+19, RZ ;  /* 0x5f80000000008823 */ /* 0x000fe200000000ff */
[----:B------:R-:W-:Y:S01]  /*0d90*/  @!P1 FFMA R3, R3, 1.84467440737095516160e+19, RZ ;  /* 0x5f80000003039823 */ /* 0x000fe200000000ff */
[----:B------:R-:W-:-:S07]  /*0da0*/  @!P1 VIADD R6, R6, 0x40 ;  /* 0x0000004006069836 */ /* 0x000fce0000000000 */
.L_x_9:
[----:B------:R-:W-:Y:S01]  /*0db0*/  LEA R8, R12, 0xc0800000, 0x17 ;  /* 0xc08000000c087811 */ /* 0x000fe200078eb8ff */
[----:B------:R-:W-:Y:S04]  /*0dc0*/  BSSY.RECONVERGENT B2, `(.L_x_14) ;  /* 0x0000036000027945 */ /* 0x000fe80003800200 */
[----:B------:R-:W-:Y:S02]  /*0dd0*/  IMAD.IADD R8, R3, 0x1, -R8 ;  /* 0x0000000103087824 */ /* 0x000fe400078e0a08 */
[----:B------:R-:W-:Y:S02]  /*0de0*/  VIADD R3, R10, 0xffffff81 ;  /* 0xffffff810a037836 */ /* 0x000fe40000000000 */
[----:B------:R-:W0:Y:S01]  /*0df0*/  MUFU.RCP R9, R8 ;  /* 0x0000000800097308 */ /* 0x000e220000001000 */
[----:B------:R-:W-:Y:S01]  /*0e00*/  FADD.FTZ R11, -R8, -RZ ;  /* 0x800000ff080b7221 */ /* 0x000fe20000010100 */
[----:B------:R-:W-:-:S03]  /*0e10*/  IMAD R0, R3, -0x800000, R0 ;  /* 0xff80000003007824 */ /* 0x000fc600078e0200 */
[----:B0-----:R-:W-:-:S04]  /*0e20*/  FFMA R10, R9, R11, 1 ;  /* 0x3f800000090a7423 */ /* 0x001fc8000000000b */
[----:B------:R-:W-:-:S04]  /*0e30*/  FFMA R14, R9, R10, R9 ;  /* 0x0000000a090e7223 */ /* 0x000fc80000000009 */
[----:B------:R-:W-:-:S04]  /*0e40*/  FFMA R9, R0, R14, RZ ;  /* 0x0000000e00097223 */ /* 0x000fc800000000ff */
[----:B------:R-:W-:-:S04]  /*0e50*/  FFMA R10, R11, R9, R0 ;  /* 0x000000090b0a7223 */ /* 0x000fc80000000000 */
[----:B------:R-:W-:Y:S01]  /*0e60*/  FFMA R13, R14, R10, R9 ;  /* 0x0000000a0e0d7223 */ /* 0x000fe20000000009 */
[----:B------:R-:W-:-:S03]  /*0e70*/  IADD3 R9, PT, PT, R3, 0x7f, -R12 ;  /* 0x0000007f03097810 */ /* 0x000fc60007ffe80c */
[----:B------:R-:W-:Y:S01]  /*0e80*/  FFMA R10, R11, R13, R0 ;  /* 0x0000000d0b0a7223 */ /* 0x000fe20000000000 */
[----:B------:R-:W-:-:S03]  /*0e90*/  IADD3 R9, PT, PT, R9, R6, RZ ;  /* 0x0000000609097210 */ /* 0x000fc60007ffe0ff */
[----:B------:R-:W-:-:S05]  /*0ea0*/  FFMA R0, R14, R10, R13 ;  /* 0x0000000a0e007223 */ /* 0x000fca000000000d */
[----:B------:R-:W-:-:S04]  /*0eb0*/  SHF.R.U32.HI R3, RZ, 0x17, R0 ;  /* 0x00000017ff037819 */ /* 0x000fc80000011600 */
[----:B------:R-:W-:-:S05]  /*0ec0*/  LOP3.LUT R3, R3, 0xff, RZ, 0xc0, !PT ;  /* 0x000000ff03037812 */ /* 0x000fca00078ec0ff */
[----:B------:R-:W-:-:S04]  /*0ed0*/  IMAD.IADD R11, R3, 0x1, R9 ;  /* 0x00000001030b7824 */ /* 0x000fc800078e0209 */
[----:B------:R-:W-:-:S05]  /*0ee0*/  VIADD R3, R11, 0xffffffff ;  /* 0xffffffff0b037836 */ /* 0x000fca0000000000 */
[----:B------:R-:W-:-:S13]  /*0ef0*/  ISETP.GE.U32.AND P0, PT, R3, 0xfe, PT ;  /* 0x000000fe0300780c */ /* 0x000fda0003f06070 */
[----:B------:R-:W-:Y:S05]  /*0f00*/  @!P0 BRA `(.L_x_15) ;  /* 0x0000000000808947 */ /* 0x000fea0003800000 */
[----:B------:R-:W-:-:S13]  /*0f10*/  ISETP.GT.AND P0, PT, R11, 0xfe, PT ;  /* 0x000000fe0b00780c */ /* 0x000fda0003f04270 */
[----:B------:R-:W-:Y:S05]  /*0f20*/  @P0 BRA `(.L_x_16) ;  /* 0x00000000006c0947 */ /* 0x000fea0003800000 */
[----:B------:R-:W-:-:S13]  /*0f30*/  ISETP.GE.AND P0, PT, R11, 0x1, PT ;  /* 0x000000010b00780c */ /* 0x000fda0003f06270 */
[----:B------:R-:W-:Y:S05]  /*0f40*/  @P0 BRA `(.L_x_17) ;  /* 0x0000000000740947 */ /* 0x000fea0003800000 */
[----:B------:R-:W-:Y:S02]  /*0f50*/  ISETP.GE.AND P0, PT, R11, -0x18, PT ;  /* 0xffffffe80b00780c */ /* 0x000fe40003f06270 */
[----:B------:R-:W-:-:S11]  /*0f60*/  LOP3.LUT R0, R0, 0x80000000, RZ, 0xc0, !PT ;  /* 0x8000000000007812 */ /* 0x000fd600078ec0ff */
[----:B------:R-:W-:Y:S05]  /*0f70*/  @!P0 BRA `(.L_x_17) ;  /* 0x0000000000688947 */ /* 0x000fea0003800000 */
[CCC-:B------:R-:W-:Y:S01]  /*0f80*/  FFMA.RZ R3, R14.reuse, R10.reuse, R13.reuse ;  /* 0x0000000a0e037223 */ /* 0x1c0fe2000000c00d */
[C---:B------:R-:W-:Y:S02]  /*0f90*/  VIADD R9, R11.reuse, 0x20 ;  /* 0x000000200b097836 */ /* 0x040fe40000000000 */
[CCC-:B------:R-:W-:Y:S01]  /*0fa0*/  FFMA.RM R6, R14.reuse, R10.reuse, R13.reuse ;  /* 0x0000000a0e067223 */ /* 0x1c0fe2000000400d */
[----:B------:R-:W-:Y:S02]  /*0fb0*/  ISETP.NE.AND P2, PT, R11, RZ, PT ;  /* 0x000000ff0b00720c */ /* 0x000fe40003f45270 */
[----:B------:R-:W-:Y:S01]  /*0fc0*/  LOP3.LUT R8, R3, 0x7fffff, RZ, 0xc0, !PT ;  /* 0x007fffff03087812 */ /* 0x000fe200078ec0ff */
[----:B------:R-:W-:Y:S01]  /*0fd0*/  FFMA.RP R3, R14, R10, R13 ;  /* 0x0000000a0e037223 */ /* 0x000fe2000000800d */
[----:B------:R-:W-:Y:S01]  /*0fe0*/  IMAD.MOV R10, RZ, RZ, -R11 ;  /* 0x000000ffff0a7224 */ /* 0x000fe200078e0a0b */
[----:B------:R-:W-:Y:S02]  /*0ff0*/  ISETP.NE.AND P1, PT, R11, RZ, PT ;  /* 0x000000ff0b00720c */ /* 0x000fe40003f25270 */
[----:B------:R-:W-:-:S02]  /*1000*/  LOP3.LUT R8, R8, 0x800000, RZ, 0xfc, !PT ;  /* 0x0080000008087812 */ /* 0x000fc400078efcff */
[----:B------:R-:W-:Y:S02]  /*1010*/  FSETP.NEU.FTZ.AND P0, PT, R3, R6, PT ;  /* 0x000000060300720b */ /* 0x000fe40003f1d000 */
[----:B------:R-:W-:Y:S02]  /*1020*/  SHF.L.U32 R9, R8, R9, RZ ;  /* 0x0000000908097219 */ /* 0x000fe400000006ff */
[----:B------:R-:W-:Y:S02]  /*1030*/  SEL R3, R10, RZ, P2 ;  /* 0x000000ff0a037207 */ /* 0x000fe40001000000 */
[----:B------:R-:W-:Y:S02]  /*1040*/  ISETP.NE.AND P1, PT, R9, RZ, P1 ;  /* 0x000000ff0900720c */ /* 0x000fe40000f25270 */
[----:B------:R-:W-:Y:S02]  /*1050*/  SHF.R.U32.HI R3, RZ, R3, R8 ;  /* 0x00000003ff037219 */ /* 0x000fe40000011608 */
[----:B------:R-:W-:-:S02]  /*1060*/  PLOP3.LUT P0, PT, P0, P1, PT, 0xf8, 0x8f ;  /* 0x00000000008f781c */ /* 0x000fc40000703f70 */
[----:B------:R-:W-:Y:S02]  /*1070*/  SHF.R.U32.HI R9, RZ, 0x1, R3 ;  /* 0x00000001ff097819 */ /* 0x000fe40000011603 */
[----:B------:R-:W-:-:S04]  /*1080*/  SEL R6, RZ, 0x1, !P0 ;  /* 0x00000001ff067807 */ /* 0x000fc80004000000 */
[----:B------:R-:W-:-:S04]  /*1090*/  LOP3.LUT R6, R6, 0x1, R9, 0xf8, !PT ;  /* 0x0000000106067812 */ /* 0x000fc800078ef809 */
[----:B------:R-:W-:-:S04]  /*10a0*/  LOP3.LUT R6, R6, R3, RZ, 0xc0, !PT ;  /* 0x0000000306067212 */ /* 0x000fc800078ec0ff */
[----:B------:R-:W-:-:S04]  /*10b0*/  IADD3 R9, PT, PT, R9, R6, RZ ;  /* 0x0000000609097210 */ /* 0x000fc80007ffe0ff */
[----:B------:R-:W-:Y:S01]  /*10c0*/  LOP3.LUT R0, R9, R0, RZ, 0xfc, !PT ;  /* 0x0000000009007212 */ /* 0x000fe200078efcff */
[----:B------:R-:W-:Y:S06]  /*10d0*/  BRA `(.L_x_17) ;  /* 0x0000000000107947 */ /* 0x000fec0003800000 */
.L_x_16:
[----:B------:R-:W-:-:S04]  /*10e0*/  LOP3.LUT R0, R0, 0x80000000, RZ, 0xc0, !PT ;  /* 0x8000000000007812 */ /* 0x000fc800078ec0ff */
[----:B------:R-:W-:Y:S01]  /*10f0*/  LOP3.LUT R0, R0, 0x7f800000, RZ, 0xfc, !PT ;  /* 0x7f80000000007812 */ /* 0x000fe200078efcff */
[----:B------:R-:W-:Y:S06]  /*1100*/  BRA `(.L_x_17) ;  /* 0x0000000000047947 */ /* 0x000fec0003800000 */
.L_x_15:
[----:B------:R-:W-:-:S07]  /*1110*/  IMAD R0, R9, 0x800000, R0 ;  /* 0x0080000009007824 */ /* 0x000fce00078e0200 */
.L_x_17:
[----:B------:R-:W-:Y:S05]  /*1120*/  BSYNC.RECONVERGENT B2 ;  /* 0x0000000000027941 */ /* 0x000fea0003800200 */
.L_x_14:
[----:B------:R-:W-:Y:S05]  /*1130*/  BRA `(.L_x_18) ;  /* 0x0000000000207947 */ /* 0x000fea0003800000 */
.L_x_13:
[----:B------:R-:W-:-:S04]  /*1140*/  LOP3.LUT R0, R3, 0x80000000, R0, 0x48, !PT ;  /* 0x8000000003007812 */ /* 0x000fc800078e4800 */
[----:B------:R-:W-:Y:S01]  /*1150*/  LOP3.LUT R0, R0, 0x7f800000, RZ, 0xfc, !PT ;  /* 0x7f80000000007812 */ /* 0x000fe200078efcff */
[----:B------:R-:W-:Y:S06]  /*1160*/  BRA `(.L_x_18) ;  /* 0x0000000000147947 */ /* 0x000fec0003800000 */
.L_x_12:
[----:B------:R-:W-:Y:S01]  /*1170*/  LOP3.LUT R0, R3, 0x80000000, R0, 0x48, !PT ;  /* 0x8000000003007812 */ /* 0x000fe200078e4800 */
[----:B------:R-:W-:Y:S06]  /*1180*/  BRA `(.L_x_18) ;  /* 0x00000000000c7947 */ /* 0x000fec0003800000 */
.L_x_11:
[----:B------:R-:W0:Y:S01]  /*1190*/  MUFU.RSQ R0, -QNAN ;  /* 0xffc0000000007908 */ /* 0x000e220000001400 */
[----:B------:R-:W-:Y:S05]  /*11a0*/  BRA `(.L_x_18) ;  /* 0x0000000000047947 */ /* 0x000fea0003800000 */
.L_x_10:
[----:B------:R-:W-:-:S07]  /*11b0*/  FADD.FTZ R0, R0, R3 ;  /* 0x0000000300007221 */ /* 0x000fce0000010000 */
.L_x_18:
[----:B------:R-:W-:Y:S05]  /*11c0*/  BSYNC.RECONVERGENT B1 ;  /* 0x0000000000017941 */ /* 0x000fea0003800200 */
.L_x_8:
[----:B------:R-:W-:Y:S02]  /*11d0*/  IMAD.MOV.U32 R8, RZ, RZ, R4 ;  /* 0x000000ffff087224 */ /* 0x000fe400078e0004 */
[----:B------:R-:W-:-:S04]  /*11e0*/  IMAD.MOV.U32 R9, RZ, RZ, 0x0 ;  /* 0x00000000ff097424 */ /* 0x000fc800078e00ff */
[----:B0-----:R-:W-:Y:S05]  /*11f0*/  RET.REL.NODEC R8 `(_Z25convertDistanceToKmKernelPKiPfii) ;  /* 0xffffffec08807950 */ /* 0x001fea0003c3ffff */
.L_x_19:
[----:B------:R-:W-:-:S00]  /*1200*/  BRA `(.L_x_19) ;  /* 0xfffffffc00fc7947 */ /* 0x000fc0000383ffff */
[----:B------:R-:W-:-:S00]  /*1210*/  NOP ;  /* 0x0000000000007918 */ /* 0x000fc00000000000 */
        /* <DEDUP_REMOVED lines=14> */
.L_x_65:


//--------------------- .text._Z23floodFillDistanceKernelPKhPiPKiiiS1_ --------------------------
	.section	.text._Z23floodFillDistanceKernelPKhPiPKiiiS1_,"ax",@progbits
	.align	128
        .global         _Z23floodFillDistanceKernelPKhPiPKiiiS1_
        .type           _Z23floodFillDistanceKernelPKhPiPKiiiS1_,@function
        .size           _Z23floodFillDistanceKernelPKhPiPKiiiS1_,(.L_x_70 - _Z23floodFillDistanceKernelPKhPiPKiiiS1_)
        .other          _Z23floodFillDistanceKernelPKhPiPKiiiS1_,@"STO_CUDA_ENTRY STV_DEFAULT"
_Z23floodFillDistanceKernelPKhPiPKiiiS1_:
.text._Z23floodFillDistanceKernelPKhPiPKiiiS1_:
[----:B------:R-:W-:Y:S01]  /*0000*/  LDC R1, c[0x0][0x37c] ;  /* 0x0000df00ff017b82 */ /* 0x000fe20000000800 */
[----:B------:R-:W0:Y:S07]  /*0010*/  S2R R0, SR_TID.X ;  /* 0x0000000000007919 */ /* 0x000e2e0000002100 */
[----:B------:R-:W0:Y:S08]  /*0020*/  S2UR UR4, SR_CTAID.X ;  /* 0x00000000000479c3 */ /* 0x000e300000002500 */
[----:B------:R-:W0:Y:S08]  /*0030*/  LDC R11, c[0x0][0x360] ;  /* 0x0000d800ff0b7b82 */ /* 0x000e300000000800 */
[----:B------:R-:W1:Y:S01]  /*0040*/  LDC.64 R2, c[0x0][0x398] ;  /* 0x0000e600ff027b82 */ /* 0x000e620000000a00 */
[----:B0-----:R-:W-:-:S02]  /*0050*/  IMAD R11, R11, UR4, R0 ;  /* 0x000000040b0b7c24 */ /* 0x001fc4000f8e0200 */
[----:B-1----:R-:W-:-:S05]  /*0060*/  IMAD R0, R3, R2, RZ ;  /* 0x0000000203007224 */ /* 0x002fca00078e02ff */
[----:B------:R-:W-:-:S13]  /*0070*/  ISETP.GE.AND P0, PT, R11, R0, PT ;  /* 0x000000000b00720c */ /* 0x000fda0003f06270 */
[----:B------:R-:W-:Y:S05]  /*0080*/  @P0 EXIT ;  /* 0x000000000000094d */ /* 0x000fea0003800000 */
[----:B------:R-:W0:Y:S01]  /*0090*/  LDCU.64 UR6, c[0x0][0x380] ;  /* 0x00007000ff0677ac */ /* 0x000e220008000a00 */
[----:B------:R-:W1:Y:S01]  /*00a0*/  LDCU.64 UR4, c[0x0][0x358] ;  /* 0x00006b00ff0477ac */ /* 0x000e620008000a00 */
[----:B0-----:R-:W-:-:S04]  /*00b0*/  IADD3 R4, P0, PT, R11, UR6, RZ ;  /* 0x000000060b047c10 */ /* 0x001fc8000ff1e0ff */
[----:B------:R-:W-:-:S05]  /*00c0*/  LEA.HI.X.SX32 R5, R11, UR7, 0x1, P0 ;  /* 0x000000070b057c11 */ /* 0x000fca00080f0eff */
[----:B-1----:R-:W2:Y:S02]  /*00d0*/  LDG.E.U8.CONSTANT R4, desc[UR4][R4.64] ;  /* 0x0000000404047981 */ /* 0x002ea4000c1e9100 */
[----:B--2---:R-:W-:-:S13]  /*00e0*/  ISETP.NE.AND P0, PT, R4, RZ, PT ;  /* 0x000000ff0400720c */ /* 0x004fda0003f05270 */
[----:B------:R-:W-:Y:S05]  /*00f0*/  @!P0 EXIT ;  /* 0x000000000000894d */ /* 0x000fea0003800000 */
[----:B------:R-:W0:Y:S02]  /*0100*/  LDC.64 R4, c[0x0][0x388] ;  /* 0x0000e200ff047b82 */ /* 0x000e240000000a00 */
[----:B0-----:R-:W-:-:S05]  /*0110*/  IMAD.WIDE R4, R11, 0x4, R4 ;  /* 0x000000040b047825 */ /* 0x001fca00078e0204 */
[----:B------:R-:W2:Y:S02]  /*0120*/  LDG.E R0, desc[UR4][R4.64] ;  /* 0x0000000404007981 */ /* 0x000ea4000c1e1900 */
[----:B--2---:R-:W-:-:S13]  /*0130*/  ISETP.NE.AND P0, PT, R0, -0x1, PT ;  /* 0xffffffff0000780c */ /* 0x004fda0003f05270 */
[----:B------:R-:W-:Y:S05]  /*0140*/  @P0 EXIT ;  /* 0x000000000000094d */ /* 0x000fea0003800000 */
[----:B------:R-:W-:Y:S02]  /*0150*/  IABS R0, R2 ;  /* 0x0000000200007213 */ /* 0x000fe40000000000 */
[----:B------:R-:W-:Y:S02]  /*0160*/  IABS R13, R11 ;  /* 0x0000000b000d7213 */ /* 0x000fe40000000000 */
[----:B------:R-:W0:Y:S08]  /*0170*/  I2F.RP R8, R0 ;  /* 0x0000000000087306 */ /* 0x000e300000209400 */
[----:B0-----:R-:W0:Y:S02]  /*0180*/  MUFU.RCP R8, R8 ;  /* 0x0000000800087308 */ /* 0x001e240000001000 */
[----:B0-----:R-:W-:-:S06]  /*0190*/  VIADD R6, R8, 0xffffffe ;  /* 0x0ffffffe08067836 */ /* 0x001fcc0000000000 */
[----:B------:R0:W1:Y:S02]  /*01a0*/  F2I.FTZ.U32.TRUNC.NTZ R7, R6 ;  /* 0x0000000600077305 */ /* 0x000064000021f000 */
[----:B0-----:R-:W-:Y:S02]  /*01b0*/  IMAD.MOV.U32 R6, RZ, RZ, RZ ;  /* 0x000000ffff067224 */ /* 0x001fe400078e00ff */
[----:B-1----:R-:W-:-:S04]  /*01c0*/  IMAD.MOV R9, RZ, RZ, -R7 ;  /* 0x000000ffff097224 */ /* 0x002fc800078e0a07 */
[----:B------:R-:W-:-:S04]  /*01d0*/  IMAD R9, R9, R0, RZ ;  /* 0x0000000009097224 */ /* 0x000fc800078e02ff */
[----:B------:R-:W-:Y:S01]  /*01e0*/  IMAD.HI.U32 R7, R7, R9, R6 ;  /* 0x0000000907077227 */ /* 0x000fe200078e0006 */
[----:B------:R-:W-:-:S04]  /*01f0*/  LOP3.LUT R6, R11, R2, RZ, 0x3c, !PT ;  /* 0x000000020b067212 */ /* 0x000fc800078e3cff */
[----:B------:R-:W-:Y:S01]  /*0200*/  ISETP.GE.AND P2, PT, R6, RZ, PT ;  /* 0x000000ff0600720c */ /* 0x000fe20003f46270 */
[----:B------:R-:W-:-:S04]  /*0210*/  IMAD.HI.U32 R9, R7, R13, RZ ;  /* 0x0000000d07097227 */ /* 0x000fc800078e00ff */
[----:B------:R-:W-:-:S04]  /*0220*/  IMAD.MOV R8, RZ, RZ, -R9 ;  /* 0x000000ffff087224 */ /* 0x000fc800078e0a09 */
[----:B------:R-:W-:Y:S01]  /*0230*/  IMAD R13, R0, R8, R13 ;  /* 0x00000008000d7224 */ /* 0x000fe200078e020d */
[----:B------:R-:W-:-:S04]  /*0240*/  LOP3.LUT R8, RZ, R2, RZ, 0x33, !PT ;  /* 0x00000002ff087212 */ /* 0x000fc800078e33ff */
[----:B------:R-:W-:-:S13]  /*0250*/  ISETP.GT.U32.AND P1, PT, R0, R13, PT ;  /* 0x0000000d0000720c */ /* 0x000fda0003f24070 */
[----:B------:R-:W-:Y:S02]  /*0260*/  @!P1 IMAD.IADD R13, R13, 0x1, -R0 ;  /* 0x000000010d0d9824 */ /* 0x000fe400078e0a00 */
[----:B------:R-:W-:-:S03]  /*0270*/  @!P1 VIADD R9, R9, 0x1 ;  /* 0x0000000109099836 */ /* 0x000fc60000000000 */
[----:B------:R-:W-:-:S13]  /*0280*/  ISETP.GE.U32.AND P0, PT, R13, R0, PT ;  /* 0x000000000d00720c */ /* 0x000fda0003f06070 */
[----:B------:R-:W-:Y:S01]  /*0290*/  @P0 VIADD R9, R9, 0x1 ;  /* 0x0000000109090836 */ /* 0x000fe20000000000 */
[----:B------:R-:W-:-:S03]  /*02a0*/  ISETP.NE.AND P0, PT, R2, RZ, PT ;  /* 0x000000ff0200720c */ /* 0x000fc60003f05270 */
[----:B------:R-:W-:-:S05]  /*02b0*/  @!P2 IMAD.MOV R9, RZ, RZ, -R9 ;  /* 0x000000ffff09a224 */ /* 0x000fca00078e0a09 */
[----:B------:R-:W-:-:S04]  /*02c0*/  SEL R9, R8, R9, !P0 ;  /* 0x0000000908097207 */ /* 0x000fc80004000000 */
[----:B------:R-:W-:-:S05]  /*02d0*/  IADD3 R6, PT, PT, -R9, RZ, RZ ;  /* 0x000000ff09067210 */ /* 0x000fca0007ffe1ff */
[----:B------:R-:W-:-:S04]  /*02e0*/  IMAD R11, R2, R6, R11 ;  /* 0x00000006020b7224 */ /* 0x000fc800078e020b */
[C---:B------:R-:W-:Y:S01]  /*02f0*/  VIADD R12, R11.reuse, 0x1 ;  /* 0x000000010b0c7836 */ /* 0x040fe20000000000 */
[----:B------:R-:W-:-:S04]  /*0300*/  IADD3 R10, PT, PT, R11, -0x1, R2 ;  /* 0xffffffff0b0a7810 */ /* 0x000fc80007ffe002 */
[----:B------:R-:W-:Y:S02]  /*0310*/  IABS R15, R12 ;  /* 0x0000000c000f7213 */ /* 0x000fe40000000000 */
[----:B------:R-:W-:Y:S02]  /*0320*/  IABS R13, R10 ;  /* 0x0000000a000d7213 */ /* 0x000fe40000000000 */
[----:B------:R-:W-:Y:S01]  /*0330*/  ISETP.GE.AND P4, PT, R12, RZ, PT ;  /* 0x000000ff0c00720c */ /* 0x000fe20003f86270 */
[----:B------:R-:W-:-:S04]  /*0340*/  IMAD.HI.U32 R6, R7, R15, RZ ;  /* 0x0000000f07067227 */ /* 0x000fc800078e00ff */
[----:B------:R-:W-:Y:S02]  /*0350*/  IMAD.MOV R6, RZ, RZ, -R6 ;  /* 0x000000ffff067224 */ /* 0x000fe400078e0a06 */
[----:B------:R-:W-:-:S04]  /*0360*/  IMAD.HI.U32 R7, R7, R13, RZ ;  /* 0x0000000d07077227 */ /* 0x000fc800078e00ff */
[----:B------:R-:W-:Y:S02]  /*0370*/  IMAD R15, R0, R6, R15 ;  /* 0x00000006000f7224 */ /* 0x000fe400078e020f */
[----:B------:R-:W-:-:S03]  /*0380*/  IMAD.MOV R7, RZ, RZ, -R7 ;  /* 0x000000ffff077224 */ /* 0x000fc600078e0a07 */
[C---:B------:R-:W-:Y:S01]  /*0390*/  ISETP.GT.U32.AND P2, PT, R0.reuse, R15, PT ;  /* 0x0000000f0000720c */ /* 0x040fe20003f44070 */
[C---:B------:R-:W-:Y:S02]  /*03a0*/  IMAD R13, R0.reuse, R7, R13 ;  /* 0x00000007000d7224 */ /* 0x040fe400078e020d */
[----:B------:R-:W0:Y:S03]  /*03b0*/  LDC.64 R6, c[0x0][0x390] ;  /* 0x0000e400ff067b82 */ /* 0x000e260000000a00 */
[----:B------:R-:W-:-:S07]  /*03c0*/  ISETP.GT.U32.AND P1, PT, R0, R13, PT ;  /* 0x0000000d0000720c */ /* 0x000fce0003f24070 */
[----:B------:R-:W-:Y:S01]  /*03d0*/  @!P2 IMAD.IADD R15, R15, 0x1, -R0 ;  /* 0x000000010f0fa824 */ /* 0x000fe200078e0a00 */
[----:B------:R-:W-:-:S04]  /*03e0*/  ISETP.GE.AND P2, PT, R10, RZ, PT ;  /* 0x000000ff0a00720c */ /* 0x000fc80003f46270 */
[----:B------:R-:W-:Y:S01]  /*03f0*/  ISETP.GT.U32.AND P3, PT, R0, R15, PT ;  /* 0x0000000f0000720c */ /* 0x000fe20003f64070 */
[----:B------:R-:W-:-:S05]  /*0400*/  @!P1 IMAD.IADD R13, R13, 0x1, -R0 ;  /* 0x000000010d0d9824 */ /* 0x000fca00078e0a00 */
[----:B------:R-:W-:-:S07]  /*0410*/  ISETP.GT.U32.AND P1, PT, R0, R13, PT ;  /* 0x0000000d0000720c */ /* 0x000fce0003f24070 */
[----:B------:R-:W-:-:S05]  /*0420*/  @!P3 IADD3 R15, PT, PT, R15, -R0, RZ ;  /* 0x800000000f0fb210 */ /* 0x000fca0007ffe0ff */
[----:B------:R-:W-:Y:S02]  /*0430*/  @!P4 IMAD.MOV R15, RZ, RZ, -R15 ;  /* 0x000000ffff0fc224 */ /* 0x000fe400078e0a0f */
[----:B------:R-:W-:-:S03]  /*0440*/  @!P1 IMAD.IADD R13, R13, 0x1, -R0 ;  /* 0x000000010d0d9824 */ /* 0x000fc600078e0a00 */
[----:B------:R-:W-:Y:S01]  /*0450*/  SEL R15, R8, R15, !P0 ;  /* 0x0000000f080f7207 */ /* 0x000fe20004000000 */
[----:B------:R-:W-:-:S04]  /*0460*/  @!P2 IMAD.MOV R13, RZ, RZ, -R13 ;  /* 0x000000ffff0da224 */ /* 0x000fc800078e0a0d */
[----:B------:R-:W-:Y:S01]  /*0470*/  IMAD R15, R9, R2, R15 ;  /* 0x00000002090f7224 */ /* 0x000fe200078e020f */
[----:B------:R-:W-:-:S03]  /*0480*/  SEL R8, R8, R13, !P0 ;  /* 0x0000000d08087207 */ /* 0x000fc60004000000 */
[----:B0-----:R-:W-:-:S04]  /*0490*/  IMAD.WIDE R14, R15, 0x4, R6 ;  /* 0x000000040f0e7825 */ /* 0x001fc800078e0206 */
[----:B------:R-:W-:Y:S02]  /*04a0*/  IMAD R13, R9, R2, R8 ;  /* 0x00000002090d7224 */ /* 0x000fe400078e0208 */
[----:B------:R-:W2:Y:S02]  /*04b0*/  LDG.E.CONSTANT R14, desc[UR4][R14.64] ;  /* 0x000000040e0e7981 */ /* 0x000ea4000c1e9900 */
[----:B------:R-:W-:-:S06]  /*04c0*/  IMAD.WIDE R12, R13, 0x4, R6 ;  /* 0x000000040d0c7825 */ /* 0x000fcc00078e0206 */
[----:B------:R-:W3:Y:S01]  /*04d0*/  LDG.E.CONSTANT R12, desc[UR4][R12.64] ;  /* 0x000000040c0c7981 */ /* 0x000ee2000c1e9900 */
[----:B------:R-:W-:Y:S01]  /*04e0*/  ISETP.GE.AND P3, PT, R9, 0x1, PT ;  /* 0x000000010900780c */ /* 0x000fe20003f66270 */
[----:B------:R-:W-:Y:S01]  /*04f0*/  VIADD R0, R3, 0xffffffff ;  /* 0xffffffff03007836 */ /* 0x000fe20000000000 */
[----:B------:R-:W-:Y:S04]  /*0500*/  BSSY.RECONVERGENT B0, `(.L_x_20) ;  /* 0x0000010000007945 */ /* 0x000fe80003800200 */
[----:B------:R-:W-:Y:S02]  /*0510*/  ISETP.GE.AND P0, PT, R9, R0, PT ;  /* 0x000000000900720c */ /* 0x000fe40003f06270 */
[----:B--2---:R-:W-:Y:S02]  /*0520*/  ISETP.GE.AND P2, PT, R14, RZ, PT ;  /* 0x000000ff0e00720c */ /* 0x004fe40003f46270 */
[----:B---3--:R-:W-:-:S02]  /*0530*/  VIMNMX R17, PT, PT, R12, -0x1, !PT ;  /* 0xffffffff0c117848 */ /* 0x008fc40007fe0100 */
[----:B------:R-:W-:Y:S02]  /*0540*/  ISETP.GE.AND P1, PT, R12, RZ, PT ;  /* 0x000000ff0c00720c */ /* 0x000fe40003f26270 */
[----:B------:R-:W-:-:S07]  /*0550*/  VIMNMX R3, PT, PT, R17, R14, PT ;  /* 0x0000000e11037248 */ /* 0x000fce0003fe0100 */
[----:B------:R-:W-:Y:S01]  /*0560*/  @P2 SEL R17, R14, R3, !P1 ;  /* 0x000000030e112207 */ /* 0x000fe20004800000 */
[----:B------:R-:W-:Y:S06]  /*0570*/  @!P3 BRA `(.L_x_21) ;  /* 0x000000000020b947 */ /* 0x000fec0003800000 */
[----:B------:R-:W-:-:S04]  /*0580*/  IMAD R0, R9, R2, -R2 ;  /* 0x0000000209007224 */ /* 0x000fc800078e0a02 */
[----:B------:R-:W-:-:S04]  /*0590*/  IMAD.IADD R13, R11, 0x1, R0 ;  /* 0x000000010b0d7824 */ /* 0x000fc800078e0200 */
[----:B------:R-:W-:-:S05]  /*05a0*/  IMAD.WIDE R12, R13, 0x4, R6 ;  /* 0x000000040d0c7825 */ /* 0x000fca00078e0206 */
[----:B------:R-:W2:Y:S02]  /*05b0*/  LDG.E.CONSTANT R0, desc[UR4][R12.64] ;  /* 0x000000040c007981 */ /* 0x000ea4000c1e9900 */
[----:B--2---:R-:W-:-:S04]  /*05c0*/  ISETP.GE.AND P1, PT, R0, RZ, PT ;  /* 0x000000ff0000720c */ /* 0x004fc80003f26270 */
[----:B------:R-:W-:-:S13]  /*05d0*/  ISETP.GE.AND P2, PT, R17, RZ, P1 ;  /* 0x000000ff1100720c */ /* 0x000fda0000f46270 */
[----:B------:R-:W-:-:S04]  /*05e0*/  @P2 VIMNMX.U32 R0, PT, PT, R17, R0, PT ;  /* 0x0000000011002248 */ /* 0x000fc80003fe0000 */
[----:B------:R-:W-:-:S07]  /*05f0*/  @P1 MOV R17, R0 ;  /* 0x0000000000111202 */ /* 0x000fce0000000f00 */
.L_x_21:
[----:B------:R-:W-:Y:S05]  /*0600*/  BSYNC.RECONVERGENT B0 ;  /* 0x0000000000007941 */ /* 0x000fea0003800200 */
.L_x_20:
[----:B------:R-:W-:Y:S04]  /*0610*/  BSSY.RECONVERGENT B0, `(.L_x_22) ;  /* 0x000000d000007945 */ /* 0x000fe80003800200 */
[----:B------:R-:W-:Y:S05]  /*0620*/  @P0 BRA `(.L_x_23) ;  /* 0x0000000000240947 */ /* 0x000fea0003800000 */
[----:B------:R-:W-:-:S04]  /*0630*/  IMAD R2, R9, R2, R2 ;  /* 0x0000000209027224 */ /* 0x000fc800078e0202 */
[----:B------:R-:W-:-:S04]  /*0640*/  IMAD.IADD R11, R11, 0x1, R2 ;  /* 0x000000010b0b7824 */ /* 0x000fc800078e0202 */
[----:B------:R-:W-:-:S05]  /*0650*/  IMAD.WIDE R6, R11, 0x4, R6 ;  /* 0x000000040b067825 */ /* 0x000fca00078e0206 */
[----:B------:R-:W2:Y:S02]  /*0660*/  LDG.E.CONSTANT R0, desc[UR4][R6.64] ;  /* 0x0000000406007981 */ /* 0x000ea4000c1e9900 */
[----:B--2---:R-:W-:-:S04]  /*0670*/  ISETP.GE.AND P0, PT, R0, RZ, PT ;  /* 0x000000ff0000720c */ /* 0x004fc80003f06270 */
[----:B------:R-:W-:-:S13]  /*0680*/  ISETP.GE.AND P1, PT, R17, RZ, P0 ;  /* 0x000000ff1100720c */ /* 0x000fda0000726270 */
[----:B------:R-:W-:-:S05]  /*0690*/  @P1 VIMNMX.U32 R0, PT, PT, R17, R0, PT ;  /* 0x0000000011001248 */ /* 0x000fca0003fe0000 */
[----:B------:R-:W-:Y:S01]  /*06a0*/  @P0 IMAD.MOV.U32 R17, RZ, RZ, R0 ;  /* 0x000000ffff110224 */ /* 0x000fe200078e0000 */
[----:B------:R-:W-:Y:S06]  /*06b0*/  @P0 BRA `(.L_x_24) ;  /* 0x0000000000080947 */ /* 0x000fec0003800000 */
.L_x_23:
[----:B------:R-:W-:-:S13]  /*06c0*/  ISETP.GE.AND P0, PT, R17, RZ, PT ;  /* 0x000000ff1100720c */ /* 0x000fda0003f06270 */
[----:B------:R-:W-:Y:S05]  /*06d0*/  @!P0 EXIT ;  /* 0x000000000000894d */ /* 0x000fea0003800000 */
.L_x_24:
[----:B------:R-:W-:Y:S05]  /*06e0*/  BSYNC.RECONVERGENT B0 ;  /* 0x0000000000007941 */ /* 0x000fea0003800200 */
.L_x_22:
[----:B------:R-:W0:Y:S01]  /*06f0*/  S2R R0, SR_LANEID ;  /* 0x0000000000007919 */ /* 0x000e220000000000 */
[----:B------:R-:W1:Y:S01]  /*0700*/  LDC.64 R2, c[0x0][0x3a0] ;  /* 0x0000e800ff027b82 */ /* 0x000e620000000a00 */
[----:B------:R-:W-:Y:S01]  /*0710*/  VOTEU.ANY UR6, UPT, PT ;  /* 0x0000000000067886 */ /* 0x000fe200038e0100 */
[----:B------:R-:W-:Y:S01]  /*0720*/  VIADD R17, R17, 0x1 ;  /* 0x0000000111117836 */ /* 0x000fe20000000000 */
[----:B------:R-:W-:Y:S02]  /*0730*/  UFLO.U32 UR7, UR6 ;  /* 0x00000006000772bd */ /* 0x000fe400080e0000 */
[----:B------:R-:W1:Y:S02]  /*0740*/  POPC R7, UR6 ;  /* 0x0000000600077d09 */ /* 0x000e640008000000 */
[----:B------:R-:W-:Y:S02]  /*0750*/  STG.E desc[UR4][R4.64], R17 ;  /* 0x0000001104007986 */ /* 0x000fe4000c101904 */
[----:B0-----:R-:W-:-:S13]  /*0760*/  ISETP.EQ.U32.AND P0, PT, R0, UR7, PT ;  /* 0x0000000700007c0c */ /* 0x001fda000bf02070 */
[----:B-1----:R-:W-:Y:S01]  /*0770*/  @P0 REDG.E.ADD.STRONG.GPU desc[UR4][R2.64], R7 ;  /* 0x000000070200098e */ /* 0x002fe2000c12e104 */
[----:B------:R-:W-:Y:S05]  /*0780*/  EXIT ;  /* 0x000000000000794d */ /* 0x000fea0003800000 */
.L_x_25:
        /* <DEDUP_REMOVED lines=15> */
.L_x_70:


//--------------------- .text._Z24initializeDistanceKernelPKhPiii --------------------------
	.section	.text._Z24initializeDistanceKernelPKhPiii,"ax",@progbits
	.align	128
        .global         _Z24initializeDistanceKernelPKhPiii
        .type           _Z24initializeDistanceKernelPKhPiii,@function
        .size           _Z24initializeDistanceKernelPKhPiii,(.L_x_71 - _Z24initializeDistanceKernelPKhPiii)
        .other          _Z24initializeDistanceKernelPKhPiii,@"STO_CUDA_ENTRY STV_DEFAULT"
_Z24initializeDistanceKernelPKhPiii:
.text._Z24initializeDistanceKernelPKhPiii:
[----:B------:R-:W-:Y:S01]  /*0000*/  LDC R1, c[0x0][0x37c] ;  /* 0x0000df00ff017b82 */ /* 0x000fe20000000800 */
[----:B------:R-:W0:Y:S07]  /*0010*/  S2R R0, SR_TID.X ;  /* 0x0000000000007919 */ /* 0x000e2e0000002100 */
[----:B------:R-:W0:Y:S01]  /*0020*/  S2UR UR6, SR_CTAID.X ;  /* 0x00000000000679c3 */ /* 0x000e220000002500 */
[----:B------:R-:W1:Y:S07]  /*0030*/  LDCU.64 UR4, c[0x0][0x390] ;  /* 0x00007200ff0477ac */ /* 0x000e6e0008000a00 */
[----:B------:R-:W0:Y:S01]  /*0040*/  LDC R7, c[0x0][0x360] ;  /* 0x0000d800ff077b82 */ /* 0x000e220000000800 */
[----:B-1----:R-:W-:Y:S01]  /*0050*/  UIMAD UR4, UR5, UR4, URZ ;  /* 0x00000004050472a4 */ /* 0x002fe2000f8e02ff */
[----:B0-----:R-:W-:-:S05]  /*0060*/  IMAD R7, R7, UR6, R0 ;  /* 0x0000000607077c24 */ /* 0x001fca000f8e0200 */
[----:B------:R-:W-:-:S13]  /*0070*/  ISETP.GE.AND P0, PT, R7, UR4, PT ;  /* 0x0000000407007c0c */ /* 0x000fda000bf06270 */
[----:B------:R-:W-:Y:S05]  /*0080*/  @P0 EXIT ;  /* 0x000000000000094d */ /* 0x000fea0003800000 */
[----:B------:R-:W0:Y:S01]  /*0090*/  LDCU.64 UR6, c[0x0][0x380] ;  /* 0x00007000ff0677ac */ /* 0x000e220008000a00 */
[----:B------:R-:W1:Y:S01]  /*00a0*/  LDC.64 R2, c[0x0][0x388] ;  /* 0x0000e200ff027b82 */ /* 0x000e620000000a00 */
[----:B------:R-:W2:Y:S01]  /*00b0*/  LDCU.64 UR4, c[0x0][0x358] ;  /* 0x00006b00ff0477ac */ /* 0x000ea20008000a00 */
[----:B0-----:R-:W-:-:S04]  /*00c0*/  IADD3 R4, P0, PT, R7, UR6, RZ ;  /* 0x0000000607047c10 */ /* 0x001fc8000ff1e0ff */
[----:B------:R-:W-:-:S05]  /*00d0*/  LEA.HI.X.SX32 R5, R7, UR7, 0x1, P0 ;  /* 0x0000000707057c11 */ /* 0x000fca00080f0eff */
[----:B--2---:R-:W2:Y:S01]  /*00e0*/  LDG.E.U8.CONSTANT R4, desc[UR4][R4.64] ;  /* 0x0000000404047981 */ /* 0x004ea2000c1e9100 */
[----:B-1----:R-:W-:Y:S01]  /*00f0*/  IMAD.WIDE R2, R7, 0x4, R2 ;  /* 0x0000000407027825 */ /* 0x002fe200078e0202 */
[----:B--2---:R-:W-:-:S04]  /*0100*/  ISETP.NE.AND P0, PT, R4, RZ, PT ;  /* 0x000000ff0400720c */ /* 0x004fc80003f05270 */
[----:B------:R-:W-:-:S05]  /*0110*/  SEL R7, RZ, 0xffffffff, !P0 ;  /* 0xffffffffff077807 */ /* 0x000fca0004000000 */
[----:B------:R-:W-:Y:S01]  /*0120*/  STG.E desc[UR4][R2.64], R7 ;  /* 0x0000000702007986 */ /* 0x000fe2000c101904 */
[----:B------:R-:W-:Y:S05]  /*0130*/  EXIT ;  /* 0x000000000000794d */ /* 0x000fea0003800000 */
.L_x_26:
        /* <DEDUP_REMOVED lines=12> */
.L_x_71:


//--------------------- .text._Z24analyzeIslandDecayKernelPKfS0_PKhPdS3_PiS4_iii --------------------------
	.section	.text._Z24analyzeIslandDecayKernelPKfS0_PKhPdS3_PiS4_iii,"ax",@progbits
	.align	128
        .global         _Z24analyzeIslandDecayKernelPKfS0_PKhPdS3_PiS4_iii
        .type           _Z24analyzeIslandDecayKernelPKfS0_PKhPdS3_PiS4_iii,@function
        .size           _Z24analyzeIslandDecayKernelPKfS0_PKhPdS3_PiS4_iii,(.L_x_66 - _Z24analyzeIslandDecayKernelPKfS0_PKhPdS3_PiS4_iii)
        .other          _Z24analyzeIslandDecayKernelPKfS0_PKhPdS3_PiS4_iii,@"STO_CUDA_ENTRY STV_DEFAULT"
_Z24analyzeIslandDecayKernelPKfS0_PKhPdS3_PiS4_iii:
.text._Z24analyzeIslandDecayKernelPKfS0_PKhPdS3_PiS4_iii:
        /* <DEDUP_REMOVED lines=16> */
[----:B------:R-:W0:Y:S08]  /*0100*/  LDC.64 R6, c[0x0][0x388] ;  /* 0x0000e200ff067b82 */ /* 0x000e300000000a00 */
[----:B------:R-:W1:Y:S08]  /*0110*/  LDC R0, c[0x0][0x3c0] ;  /* 0x0000f000ff007b82 */ /* 0x000e700000000800 */
[----:B------:R-:W2:Y:S01]  /*0120*/  LDC.64 R2, c[0x0][0x380] ;  /* 0x0000e000ff027b82 */ /* 0x000ea20000000a00 */
[----:B0-----:R-:W-:-:S05]  /*0130*/  IMAD.WIDE R6, R5, 0x4, R6 ;  /* 0x0000000405067825 */ /* 0x001fca00078e0206 */
[----:B------:R-:W3:Y:S01]  /*0140*/  LDG.E.CONSTANT R4, desc[UR6][R6.64] ;  /* 0x0000000606047981 */ /* 0x000ee2000c1e9900 */
[----:B-1----:R-:W-:-:S04]  /*0150*/  IMAD R9, R0, UR4, R5 ;  /* 0x0000000400097c24 */ /* 0x002fc8000f8e0205 */
[----:B--2---:R-:W-:-:S05]  /*0160*/  IMAD.WIDE R2, R9, 0x4, R2 ;  /* 0x0000000409027825 */ /* 0x004fca00078e0202 */
[----:B------:R-:W2:Y:S01]  /*0170*/  LDG.E.CONSTANT R0, desc[UR6][R2.64] ;  /* 0x0000000602007981 */ /* 0x000ea2000c1e9900 */
[----:B---3--:R-:W-:-:S04]  /*0180*/  FSETP.GT.AND P0, PT, R4, 2000, PT ;  /* 0x44fa00000400780b */ /* 0x008fc80003f04000 */
[----:B------:R-:W-:-:S04]  /*0190*/  FSETP.LT.OR P0, PT, R4, RZ, P0 ;  /* 0x000000ff0400720b */ /* 0x000fc80000701400 */
[----:B--2---:R-:W-:-:S13]  /*01a0*/  FSETP.LT.OR P0, PT, R0, RZ, P0 ;  /* 0x000000ff0000720b */ /* 0x004fda0000701400 */
[----:B------:R-:W-:Y:S05]  /*01b0*/  @P0 EXIT ;  /* 0x000000000000094d */ /* 0x000fea0003800000 */
[----:B------:R-:W0:Y:S01]  /*01c0*/  MUFU.RCP64H R3, 10 ;  /* 0x4024000000037908 */ /* 0x000e220000001800 */
[----:B------:R-:W-:Y:S01]  /*01d0*/  IMAD.MOV.U32 R8, RZ, RZ, 0x0 ;  /* 0x00000000ff087424 */ /* 0x000fe200078e00ff */
[----:B------:R-:W-:Y:S01]  /*01e0*/  BSSY.RECONVERGENT B0, `(.L_x_27) ;  /* 0x0000012000007945 */ /* 0x000fe20003800200 */
[----:B------:R-:W-:Y:S02]  /*01f0*/  IMAD.MOV.U32 R9, RZ, RZ, 0x40240000 ;  /* 0x40240000ff097424 */ /* 0x000fe400078e00ff */
[----:B------:R-:W-:-:S06]  /*0200*/  IMAD.MOV.U32 R2, RZ, RZ, 0x1 ;  /* 0x00000001ff027424 */ /* 0x000fcc00078e00ff */
[----:B0-----:R-:W-:-:S08]  /*0210*/  DFMA R6, R2, -R8, 1 ;  /* 0x3ff000000206742b */ /* 0x001fd00000000808 */
[----:B------:R-:W-:-:S08]  /*0220*/  DFMA R6, R6, R6, R6 ;  /* 0x000000060606722b */ /* 0x000fd00000000006 */
[----:B------:R-:W-:Y:S02]  /*0230*/  DFMA R2, R2, R6, R2 ;  /* 0x000000060202722b */ /* 0x000fe40000000002 */
[----:B------:R-:W0:Y:S06]  /*0240*/  F2F.F64.F32 R6, R4 ;  /* 0x0000000400067310 */ /* 0x000e2c0000201800 */
[----:B------:R-:W-:-:S08]  /*0250*/  DFMA R8, R2, -R8, 1 ;  /* 0x3ff000000208742b */ /* 0x000fd00000000808 */
[----:B------:R-:W-:Y:S01]  /*0260*/  DFMA R2, R2, R8, R2 ;  /* 0x000000080202722b */ /* 0x000fe20000000002 */
[----:B0-----:R-:W-:-:S07]  /*0270*/  FSETP.GEU.AND P1, PT, |R7|, 6.5827683646048100446e-37, PT ;  /* 0x036000000700780b */ /* 0x001fce0003f2e200 */
[----:B------:R-:W-:-:S08]  /*0280*/  DMUL R8, R6, R2 ;  /* 0x0000000206087228 */ /* 0x000fd00000000000 */
[----:B------:R-:W-:-:S08]  /*0290*/  DFMA R10, R8, -10, R6 ;  /* 0xc0240000080a782b */ /* 0x000fd00000000006 */
[----:B------:R-:W-:-:S10]  /*02a0*/  DFMA R2, R2, R10, R8 ;  /* 0x0000000a0202722b */ /* 0x000fd40000000008 */
[----:B------:R-:W-:-:S05]  /*02b0*/  FFMA R8, RZ, 2.5625, R3 ;  /* 0x40240000ff087823 */ /* 0x000fca0000000003 */
[----:B------:R-:W-:-:S13]  /*02c0*/  FSETP.GT.AND P0, PT, |R8|, 1.469367938527859385e-39, PT ;  /* 0x001000000800780b */ /* 0x000fda0003f04200 */
[----:B------:R-:W-:Y:S05]  /*02d0*/  @P0 BRA P1, `(.L_x_28) ;  /* 0x0000000000080947 */ /* 0x000fea0000800000 */
[----:B------:R-:W-:-:S07]  /*02e0*/  MOV R10, 0x300 ;  /* 0x00000300000a7802 */ /* 0x000fce0000000f00 */
[----:B------:R-:W-:Y:S05]  /*02f0*/  CALL.REL.NOINC `($__internal_1_$__cuda_sm20_div_rn_f64_full) ;  /* 0x0000000c00407944 */ /* 0x000fea0003c00000 */
.L_x_28:
[----:B------:R-:W-:Y:S05]  /*0300*/  BSYNC.RECONVERGENT B0 ;  /* 0x0000000000007941 */ /* 0x000fea0003800200 */
.L_x_27:
[----:B------:R-:W0:Y:S01]  /*0310*/  LDC R12, c[0x0][0x3b8] ;  /* 0x0000ee00ff0c7b82 */ /* 0x000e220000000800 */
[----:B------:R-:W-:Y:S01]  /*0320*/  IABS R11, R5 ;  /* 0x00000005000b7213 */ /* 0x000fe20000000000 */
[----:B------:R-:W1:Y:S01]  /*0330*/  F2I.F64.TRUNC R2, R2 ;  /* 0x0000000200027311 */ /* 0x000e62000030d100 */
[----:B------:R-:W-:Y:S01]  /*0340*/  UMOV UR5, 0xffffffe7 ;  /* 0xffffffe700057882 */ /* 0x000fe20000000000 */
[----:B0-----:R-:W-:-:S06]  /*0350*/  IABS R10, R12 ;  /* 0x0000000c000a7213 */ /* 0x001fcc0000000000 */
[----:B------:R-:W0:Y:S08]  /*0360*/  I2F.RP R8, R10 ;  /* 0x0000000a00087306 */ /* 0x000e300000209400 */
[----:B0-----:R-:W0:Y:S02]  /*0370*/  MUFU.RCP R8, R8 ;  /* 0x0000000800087308 */ /* 0x001e240000001000 */
[----:B0-----:R-:W-:-:S06]  /*0380*/  VIADD R6, R8, 0xffffffe ;  /* 0x0ffffffe08067836 */ /* 0x001fcc0000000000 */
[----:B------:R0:W2:Y:S02]  /*0390*/  F2I.FTZ.U32.TRUNC.NTZ R7, R6 ;  /* 0x0000000600077305 */ /* 0x0000a4000021f000 */
[----:B0-----:R-:W-:Y:S02]  /*03a0*/  IMAD.MOV.U32 R6, RZ, RZ, RZ ;  /* 0x000000ffff067224 */ /* 0x001fe400078e00ff */
[----:B--2---:R-:W-:-:S04]  /*03b0*/  IMAD.MOV R9, RZ, RZ, -R7 ;  /* 0x000000ffff097224 */ /* 0x004fc800078e0a07 */
[----:B------:R-:W-:-:S04]  /*03c0*/  IMAD R9, R9, R10, RZ ;  /* 0x0000000a09097224 */ /* 0x000fc800078e02ff */
[----:B------:R-:W-:Y:S01]  /*03d0*/  IMAD.HI.U32 R7, R7, R9, R6 ;  /* 0x0000000907077227 */ /* 0x000fe200078e0006 */
[----:B------:R-:W-:-:S05]  /*03e0*/  MOV R9, R11 ;  /* 0x0000000b00097202 */ /* 0x000fca0000000f00 */
[----:B------:R-:W-:-:S04]  /*03f0*/  IMAD.HI.U32 R6, R7, R9, RZ ;  /* 0x0000000907067227 */ /* 0x000fc800078e00ff */
[----:B------:R-:W-:-:S04]  /*0400*/  IMAD.MOV R7, RZ, RZ, -R6 ;  /* 0x000000ffff077224 */ /* 0x000fc800078e0a06 */
[----:B------:R-:W-:-:S05]  /*0410*/  IMAD R7, R10, R7, R9 ;  /* 0x000000070a077224 */ /* 0x000fca00078e0209 */
        /* <DEDUP_REMOVED lines=9> */
[----:B------:R-:W-:-:S05]  /*04b0*/  @!P1 LOP3.LUT R6, RZ, R12, RZ, 0x33, !PT ;  /* 0x0000000cff069212 */ /* 0x000fca00078e33ff */
[----:B------:R-:W-:-:S04]  /*04c0*/  IMAD.MOV R8, RZ, RZ, -R6 ;  /* 0x000000ffff087224 */ /* 0x000fc800078e0a06 */
[----:B------:R-:W-:Y:S01]  /*04d0*/  IMAD R7, R12, R8, R5 ;  /* 0x000000080c077224 */ /* 0x000fe200078e0205 */
[----:B-1----:R-:W-:-:S04]  /*04e0*/  VIMNMX R5, PT, PT, R2, 0xc7, PT ;  /* 0x000000c702057848 */ /* 0x002fc80003fe0100 */
[----:B------:R-:W-:-:S07]  /*04f0*/  IADD3 R7, PT, PT, R7, -0x19, R12 ;  /* 0xffffffe707077810 */ /* 0x000fce0007ffe00c */
.L_x_39:
[----:B------:R-:W0:Y:S01]  /*0500*/  LDCU UR4, c[0x0][0x3bc] ;  /* 0x00007780ff0477ac */ /* 0x000e220008000800 */
[----:B-1----:R-:W1:Y:S01]  /*0510*/  LDC R8, c[0x0][0x3b8] ;  /* 0x0000ee00ff087b82 */ /* 0x002e620000000800 */
[----:B------:R-:W-:Y:S01]  /*0520*/  IADD3 R9, PT, PT, R6, UR5, RZ ;  /* 0x0000000506097c10 */ /* 0x000fe2000fffe0ff */
[----:B------:R-:W-:Y:S01]  /*0530*/  IMAD.MOV.U32 R10, RZ, RZ, R7 ;  /* 0x000000ffff0a7224 */ /* 0x000fe200078e0007 */
[----:B------:R-:W-:Y:S01]  /*0540*/  UIADD3 UR5, UPT, UPT, UR5, 0x1, URZ ;  /* 0x0000000105057890 */ /* 0x000fe2000fffe0ff */
[----:B------:R-:W2:Y:S04]  /*0550*/  LDCU.64 UR8, c[0x0][0x390] ;  /* 0x00007200ff0877ac */ /* 0x000ea80008000a00 */
[----:B---3--:R-:W3:Y:S01]  /*0560*/  LDC.64 R2, c[0x0][0x388] ;  /* 0x0000e200ff027b82 */ /* 0x008ee20000000a00 */
[----:B------:R-:W-:Y:S01]  /*0570*/  UISETP.NE.AND UP1, UPT, UR5, 0x1a, UPT ;  /* 0x0000001a0500788c */ /* 0x000fe2000bf25270 */
[----:B0-----:R-:W-:Y:S01]  /*0580*/  ISETP.GE.AND P0, PT, R9, UR4, PT ;  /* 0x0000000409007c0c */ /* 0x001fe2000bf06270 */
[----:B------:R-:W-:-:S03]  /*0590*/  UMOV UR4, 0xffffffe4 ;  /* 0xffffffe400047882 */ /* 0x000fc60000000000 */
[----:B------:R-:W-:-:S13]  /*05a0*/  ISETP.LT.OR P0, PT, R9, RZ, P0 ;  /* 0x000000ff0900720c */ /* 0x000fda0000701670 */
.L_x_38:
[----:B------:R-:W-:Y:S04]  /*05b0*/  BSSY.RECONVERGENT B0, `(.L_x_29) ;  /* 0x0000021000007945 */ /* 0x000fe80003800200 */
[----:B------:R-:W-:Y:S05]  /*05c0*/  @P0 BRA `(.L_x_30) ;  /* 0x00000000007c0947 */ /* 0x000fea0003800000 */
[----:B-1----:R-:W-:Y:S01]  /*05d0*/  IABS R14, R8 ;  /* 0x00000008000e7213 */ /* 0x002fe20000000000 */
[----:B------:R-:W-:Y:S01]  /*05e0*/  IMAD.MOV.U32 R12, RZ, RZ, RZ ;  /* 0x000000ffff0c7224 */ /* 0x000fe200078e00ff */
[----:B------:R-:W-:Y:S02]  /*05f0*/  IABS R16, R10 ;  /* 0x0000000a00107213 */ /* 0x000fe40000000000 */
[----:B------:R-:W0:Y:S01]  /*0600*/  I2F.RP R15, R14 ;  /* 0x0000000e000f7306 */ /* 0x000e220000209400 */
[----:B------:R-:W-:Y:S02]  /*0610*/  ISETP.GE.AND P2, PT, R10, RZ, PT ;  /* 0x000000ff0a00720c */ /* 0x000fe40003f46270 */
[----:B------:R-:W-:-:S05]  /*0620*/  ISETP.NE.AND P3, PT, R8, RZ, PT ;  /* 0x000000ff0800720c */ /* 0x000fca0003f65270 */
[----:B0-----:R-:W0:Y:S02]  /*0630*/  MUFU.RCP R15, R15 ;  /* 0x0000000f000f7308 */ /* 0x001e240000001000 */
[----:B0-----:R-:W-:-:S06]  /*0640*/  VIADD R13, R15, 0xffffffe ;  /* 0x0ffffffe0f0d7836 */ /* 0x001fcc0000000000 */
[----:B------:R-:W0:Y:S02]  /*0650*/  F2I.FTZ.U32.TRUNC.NTZ R13, R13 ;  /* 0x0000000d000d7305 */ /* 0x000e24000021f000 */
[----:B0-----:R-:W-:-:S04]  /*0660*/  IMAD.MOV R11, RZ, RZ, -R13 ;  /* 0x000000ffff0b7224 */ /* 0x001fc800078e0a0d */
[----:B------:R-:W-:-:S04]  /*0670*/  IMAD R11, R11, R14, RZ ;  /* 0x0000000e0b0b7224 */ /* 0x000fc800078e02ff */
[----:B------:R-:W-:-:S04]  /*0680*/  IMAD.HI.U32 R11, R13, R11, R12 ;  /* 0x0000000b0d0b7227 */ /* 0x000fc800078e000c */
[----:B------:R-:W-:-:S04]  /*0690*/  IMAD.MOV.U32 R12, RZ, RZ, R16 ;  /* 0x000000ffff0c7224 */ /* 0x000fc800078e0010 */
[----:B------:R-:W-:-:S04]  /*06a0*/  IMAD.HI.U32 R11, R11, R12, RZ ;  /* 0x0000000c0b0b7227 */ /* 0x000fc800078e00ff */
[----:B------:R-:W-:-:S04]  /*06b0*/  IMAD.MOV R11, RZ, RZ, -R11 ;  /* 0x000000ffff0b7224 */ /* 0x000fc800078e0a0b */
[----:B------:R-:W-:-:S05]  /*06c0*/  IMAD R11, R14, R11, R12 ;  /* 0x0000000b0e0b7224 */ /* 0x000fca00078e020c */
[----:B------:R-:W-:-:S13]  /*06d0*/  ISETP.GT.U32.AND P1, PT, R14, R11, PT ;  /* 0x0000000b0e00720c */ /* 0x000fda0003f24070 */
[----:B------:R-:W-:-:S04]  /*06e0*/  @!P1 IADD3 R11, PT, PT, R11, -R14, RZ ;  /* 0x8000000e0b0b9210 */ /* 0x000fc80007ffe0ff */
[----:B------:R-:W-:-:S13]  /*06f0*/  ISETP.GT.U32.AND P1, PT, R14, R11, PT ;  /* 0x0000000b0e00720c */ /* 0x000fda0003f24070 */
[----:B------:R-:W-:-:S04]  /*0700*/  @!P1 IMAD.IADD R11, R11, 0x1, -R14 ;  /* 0x000000010b0b9824 */ /* 0x000fc800078e0a0e */
[----:B------:R-:W-:Y:S01]  /*0710*/  @!P2 IMAD.MOV R11, RZ, RZ, -R11 ;  /* 0x000000ffff0ba224 */ /* 0x000fe200078e0a0b */
[----:B------:R-:W-:-:S05]  /*0720*/  @!P3 LOP3.LUT R11, RZ, R8, RZ, 0x33, !PT ;  /* 0x00000008ff0bb212 */ /* 0x000fca00078e33ff */
[----:B------:R-:W-:-:S05]  /*0730*/  IMAD R11, R9, R8, R11 ;  /* 0x00000008090b7224 */ /* 0x000fca00078e020b */
[----:B--2---:R-:W-:-:S04]  /*0740*/  IADD3 R12, P1, PT, R11, UR8, RZ ;  /* 0x000000080b0c7c10 */ /* 0x004fc8000ff3e0ff */
[----:B------:R-:W-:-:S05]  /*0750*/  LEA.HI.X.SX32 R13, R11, UR9, 0x1, P1 ;  /* 0x000000090b0d7c11 */ /* 0x000fca00088f0eff */
[----:B------:R-:W2:Y:S02]  /*0760*/  LDG.E.U8.CONSTANT R12, desc[UR6][R12.64] ;  /* 0x000000060c0c7981 */ /* 0x000ea4000c1e9100 */
[----:B--2---:R-:W-:-:S13]  /*0770*/  ISETP.NE.AND P1, PT, R12, 0x1, PT ;  /* 0x000000010c00780c */ /* 0x004fda0003f25270 */
[----:B------:R-:W-:Y:S05]  /*0780*/  @P1 BRA `(.L_x_30) ;  /* 0x00000000000c1947 */ /* 0x000fea0003800000 */
[----:B---3--:R-:W-:-:S06]  /*0790*/  IMAD.WIDE R12, R11, 0x4, R2 ;  /* 0x000000040b0c7825 */ /* 0x008fcc00078e0202 */
[----:B------:R-:W2:Y:S02]  /*07a0*/  LDG.E.CONSTANT R13, desc[UR6][R12.64] ;  /* 0x000000060c0d7981 */ /* 0x000ea4000c1e9900 */
[----:B--2---:R-:W-:-:S07]  /*07b0*/  FMNMX R4, R4, R13, !PT ;  /* 0x0000000d04047209 */ /* 0x004fce0007800000 */
.L_x_30:
[----:B--2---:R-:W-:Y:S05]  /*07c0*/  BSYNC.RECONVERGENT B0 ;  /* 0x0000000000007941 */ /* 0x004fea0003800200 */
.L_x_29:
[----:B------:R-:W-:Y:S04]  /*07d0*/  BSSY.RECONVERGENT B0, `(.L_x_31) ;  /* 0x0000022000007945 */ /* 0x000fe80003800200 */
[----:B------:R-:W-:Y:S05]  /*07e0*/  @P0 BRA `(.L_x_32) ;  /* 0x0000000000800947 */ /* 0x000fea0003800000 */
[----:B-1----:R-:W-:Y:S01]  /*07f0*/  IABS R15, R8 ;  /* 0x00000008000f7213 */ /* 0x002fe20000000000 */
[----:B------:R-:W-:Y:S01]  /*0800*/  VIADD R11, R10, 0x1 ;  /* 0x000000010a0b7836 */ /* 0x000fe20000000000 */
[----:B------:R-:W-:Y:S02]  /*0810*/  ISETP.NE.AND P3, PT, R8, RZ, PT ;  /* 0x000000ff0800720c */ /* 0x000fe40003f65270 */
[----:B------:R-:W0:Y:S02]  /*0820*/  I2F.RP R14, R15 ;  /* 0x0000000f000e7306 */ /* 0x000e240000209400 */
[----:B------:R-:W-:Y:S02]  /*0830*/  IABS R18, R11 ;  /* 0x0000000b00127213 */ /* 0x000fe40000000000 */
[----:B------:R-:W-:-:S04]  /*0840*/  ISETP.GE.AND P2, PT, R11, RZ, PT ;  /* 0x000000ff0b00720c */ /* 0x000fc80003f46270 */
[----:B0-----:R-:W0:Y:S02]  /*0850*/  MUFU.RCP R14, R14 ;  /* 0x0000000e000e7308 */ /* 0x001e240000001000 */
[----:B0-----:R-:W-:-:S06]  /*0860*/  VIADD R16, R14, 0xffffffe ;  /* 0x0ffffffe0e107836 */ /* 0x001fcc0000000000 */
[----:B------:R-:W0:Y:S02]  /*0870*/  F2I.FTZ.U32.TRUNC.NTZ R13, R16 ;  /* 0x00000010000d7305 */ /* 0x000e24000021f000 */
[----:B0-----:R-:W-:-:S04]  /*0880*/  IMAD.MOV R12, RZ, RZ, -R13 ;  /* 0x000000ffff0c7224 */ /* 0x001fc800078e0a0d */
[----:B------:R-:W-:Y:S02]  /*0890*/  IMAD R17, R12, R15, RZ ;  /* 0x0000000f0c117224 */ /* 0x000fe400078e02ff */
[----:B------:R-:W-:-:S05]  /*08a0*/  HFMA2 R12, -RZ, RZ, 0, 0 ;  /* 0x00000000ff0c7431 */ /* 0x000fca00000001ff */
[----:B------:R-:W-:-:S04]  /*08b0*/  IMAD.HI.U32 R12, R13, R17, R12 ;  /* 0x000000110d0c7227 */ /* 0x000fc800078e000c */
[----:B------:R-:W-:-:S04]  /*08c0*/  IMAD.MOV.U32 R13, RZ, RZ, R18 ;  /* 0x000000ffff0d7224 */ /* 0x000fc800078e0012 */
[----:B------:R-:W-:-:S04]  /*08d0*/  IMAD.HI.U32 R12, R12, R13, RZ ;  /* 0x0000000d0c0c7227 */ /* 0x000fc800078e00ff */
[----:B------:R-:W-:-:S04]  /*08e0*/  IMAD.MOV R12, RZ, RZ, -R12 ;  /* 0x000000ffff0c7224 */ /* 0x000fc800078e0a0c */
[----:B------:R-:W-:-:S05]  /*08f0*/  IMAD R12, R15, R12, R13 ;  /* 0x0000000c0f0c7224 */ /* 0x000fca00078e020d */
[----:B------:R-:W-:-:S13]  /*0900*/  ISETP.GT.U32.AND P1, PT, R15, R12, PT ;  /* 0x0000000c0f00720c */ /* 0x000fda0003f24070 */
[----:B------:R-:W-:-:S05]  /*0910*/  @!P1 IMAD.IADD R12, R12, 0x1, -R15 ;  /* 0x000000010c0c9824 */ /* 0x000fca00078e0a0f */
[----:B------:R-:W-:-:S13]  /*0920*/  ISETP.GT.U32.AND P1, PT, R15, R12, PT ;  /* 0x0000000c0f00720c */ /* 0x000fda0003f24070 */
[----:B------:R-:W-:-:S04]  /*0930*/  @!P1 IMAD.IADD R12, R12, 0x1, -R15 ;  /* 0x000000010c0c9824 */ /* 0x000fc800078e0a0f */
[----:B------:R-:W-:Y:S01]  /*0940*/  @!P2 IMAD.MOV R12, RZ, RZ, -R12 ;  /* 0x000000ffff0ca224 */ /* 0x000fe200078e0a0c */
[----:B------:R-:W-:-:S05]  /*0950*/  @!P3 LOP3.LUT R12, RZ, R8, RZ, 0x33, !PT ;  /* 0x00000008ff0cb212 */ /* 0x000fca00078e33ff */
[----:B------:R-:W-:-:S05]  /*0960*/  IMAD R11, R9, R8, R12 ;  /* 0x00000008090b7224 */ /* 0x000fca00078e020c */
[----:B------:R-:W-:-:S04]  /*0970*/  IADD3 R12, P1, PT, R11, UR8, RZ ;  /* 0x000000080b0c7c10 */ /* 0x000fc8000ff3e0ff */
[----:B------:R-:W-:-:S05]  /*0980*/  LEA.HI.X.SX32 R13, R11, UR9, 0x1, P1 ;  /* 0x000000090b0d7c11 */ /* 0x000fca00088f0eff */
[----:B------:R-:W2:Y:S02]  /*0990*/  LDG.E.U8.CONSTANT R12, desc[UR6][R12.64] ;  /* 0x000000060c0c7981 */ /* 0x000ea4000c1e9100 */
[----:B--2---:R-:W-:-:S13]  /*09a0*/  ISETP.NE.AND P1, PT, R12, 0x1, PT ;  /* 0x000000010c00780c */ /* 0x004fda0003f25270 */
[----:B------:R-:W-:Y:S05]  /*09b0*/  @P1 BRA `(.L_x_32) ;  /* 0x00000000000c1947 */ /* 0x000fea0003800000 */
[----:B---3--:R-:W-:-:S06]  /*09c0*/  IMAD.WIDE R12, R11, 0x4, R2 ;  /* 0x000000040b0c7825 */ /* 0x008fcc00078e0202 */
[----:B------:R-:W2:Y:S02]  /*09d0*/  LDG.E.CONSTANT R13, desc[UR6][R12.64] ;  /* 0x000000060c0d7981 */ /* 0x000ea4000c1e9900 */
[----:B--2---:R-:W-:-:S07]  /*09e0*/  FMNMX R4, R4, R13, !PT ;  /* 0x0000000d04047209 */ /* 0x004fce0007800000 */
.L_x_32:
[----:B------:R-:W-:Y:S05]  /*09f0*/  BSYNC.RECONVERGENT B0 ;  /* 0x0000000000007941 */ /* 0x000fea0003800200 */
.L_x_31:
        /* <DEDUP_REMOVED lines=9> */
[----:B0-----:R-:W-:-:S06]  /*0a90*/  IADD3 R16, PT, PT, R14, 0xffffffe, RZ ;  /* 0x0ffffffe0e107810 */ /* 0x001fcc0007ffe0ff */
[----:B------:R-:W0:Y:S02]  /*0aa0*/  F2I.FTZ.U32.TRUNC.NTZ R13, R16 ;  /* 0x00000010000d7305 */ /* 0x000e24000021f000 */
[----:B0-----:R-:W-:-:S04]  /*0ab0*/  IMAD.MOV R12, RZ, RZ, -R13 ;  /* 0x000000ffff0c7224 */ /* 0x001fc800078e0a0d */
[----:B------:R-:W-:Y:S02]  /*0ac0*/  IMAD R17, R12, R15, RZ ;  /* 0x0000000f0c117224 */ /* 0x000fe400078e02ff */
[----:B------:R-:W-:-:S04]  /*0ad0*/  IMAD.MOV.U32 R12, RZ, RZ, RZ ;  /* 0x000000ffff0c7224 */ /* 0x000fc800078e00ff */
        /* <DEDUP_REMOVED lines=20> */
.L_x_34:
[----:B------:R-:W-:Y:S05]  /*0c20*/  BSYNC.RECONVERGENT B0 ;  /* 0x0000000000007941 */ /* 0x000fea0003800200 */
.L_x_33:
[----:B------:R-:W-:-:S04]  /*0c30*/  UIADD3 UR4, UPT, UPT, UR4, 0x4, URZ ;  /* 0x0000000404047890 */ /* 0x000fc8000fffe0ff */
[----:B------:R-:W-:-:S09]  /*0c40*/  UISETP.NE.AND UP0, UPT, UR4, 0x18, UPT ;  /* 0x000000180400788c */ /* 0x000fd2000bf05270 */
[----:B------:R-:W-:Y:S05]  /*0c50*/  BRA.U !UP0, `(.L_x_35) ;  /* 0x0000000108947547 */ /* 0x000fea000b800000 */
        /* <DEDUP_REMOVED lines=12> */
[----:B------:R-:W-:Y:S01]  /*0d20*/  IMAD R17, R12, R15, RZ ;  /* 0x0000000f0c117224 */ /* 0x000fe200078e02ff */
[----:B------:R-:W-:-:S05]  /*0d30*/  MOV R12, RZ ;  /* 0x000000ff000c7202 */ /* 0x000fca0000000f00 */
        /* <DEDUP_REMOVED lines=20> */
.L_x_37:
[----:B------:R-:W-:Y:S05]  /*0e80*/  BSYNC.RECONVERGENT B0 ;  /* 0x0000000000007941 */ /* 0x000fea0003800200 */
.L_x_36:
[----:B------:R-:W-:Y:S01]  /*0e90*/  IADD3 R10, PT, PT, R10, 0x4, RZ ;  /* 0x000000040a0a7810 */ /* 0x000fe20007ffe0ff */
[----:B------:R-:W-:Y:S06]  /*0ea0*/  BRA `(.L_x_38) ;  /* 0xfffffff400c07947 */ /* 0x000fec000383ffff */
.L_x_35:
[----:B------:R-:W-:Y:S05]  /*0eb0*/  BRA.U UP1, `(.L_x_39) ;  /* 0xfffffff501907547 */ /* 0x000fea000b83ffff */
[----:B------:R-:W-:-:S13]  /*0ec0*/  FSETP.GEU.AND P0, PT, R4, 300, PT ;  /* 0x439600000400780b */ /* 0x000fda0003f0e000 */
[----:B------:R-:W-:Y:S05]  /*0ed0*/  @P0 BRA `(.L_x_40) ;  /* 0x0000000000240947 */ /* 0x000fea0003800000 */
[----:B---3--:R-:W0:Y:S01]  /*0ee0*/  LDC.64 R2, c[0x0][0x398] ;  /* 0x0000e600ff027b82 */ /* 0x008e220000000a00 */
[----:B------:R-:W2:Y:S07]  /*0ef0*/  F2F.F64.F32 R6, R0 ;  /* 0x0000000000067310 */ /* 0x000eae0000201800 */
[----:B-1----:R-:W1:Y:S01]  /*0f00*/  LDC.64 R8, c[0x0][0x3a8] ;  /* 0x0000ea00ff087b82 */ /* 0x002e620000000a00 */
[----:B0-----:R-:W-:-:S05]  /*0f10*/  IMAD.WIDE R2, R5, 0x8, R2 ;  /* 0x0000000805027825 */ /* 0x001fca00078e0202 */
[----:B--2---:R-:W-:Y:S01]  /*0f20*/  REDG.E.ADD.F64.RN.STRONG.GPU desc[UR6][R2.64], R6 ;  /* 0x00000006020079a6 */ /* 0x004fe2000c12ff06 */
[----:B-1----:R-:W-:-:S04]  /*0f30*/  IMAD.WIDE R4, R5, 0x4, R8 ;  /* 0x0000000405047825 */ /* 0x002fc800078e0208 */
[----:B------:R-:W-:-:S05]  /*0f40*/  IMAD.MOV.U32 R9, RZ, RZ, 0x1 ;  /* 0x00000001ff097424 */ /* 0x000fca00078e00ff */
[----:B------:R-:W-:Y:S01]  /*0f50*/  REDG.E.ADD.STRONG.GPU desc[UR6][R4.64], R9 ;  /* 0x000000090400798e */ /* 0x000fe2000c12e106 */
[----:B------:R-:W-:Y:S05]  /*0f60*/  EXIT ;  /* 0x000000000000794d */ /* 0x000fea0003800000 */
.L_x_40:
[----:B---3--:R-:W0:Y:S01]  /*0f70*/  LDC.64 R2, c[0x0][0x3a0] ;  /* 0x0000e800ff027b82 */ /* 0x008e220000000a00 */
[----:B-1----:R-:W1:Y:S07]  /*0f80*/  F2F.F64.F32 R8, R0 ;  /* 0x0000000000087310 */ /* 0x002e6e0000201800 */
[----:B------:R-:W2:Y:S01]  /*0f90*/  LDC.64 R6, c[0x0][0x3b0] ;  /* 0x0000ec00ff067b82 */ /* 0x000ea20000000a00 */
[----:B0-----:R-:W-:-:S05]  /*0fa0*/  IMAD.WIDE R2, R5, 0x8, R2 ;  /* 0x0000000805027825 */ /* 0x001fca00078e0202 */
[----:B-1----:R-:W-:Y:S01]  /*0fb0*/  REDG.E.ADD.F64.RN.STRONG.GPU desc[UR6][R2.64], R8 ;  /* 0x00000008020079a6 */ /* 0x002fe2000c12ff06 */
[----:B--2---:R-:W-:-:S04]  /*0fc0*/  IMAD.WIDE R4, R5, 0x4, R6 ;  /* 0x0000000405047825 */ /* 0x004fc800078e0206 */
[----:B------:R-:W-:-:S05]  /*0fd0*/  IMAD.MOV.U32 R7, RZ, RZ, 0x1 ;  /* 0x00000001ff077424 */ /* 0x000fca00078e00ff */
[----:B------:R-:W-:Y:S01]  /*0fe0*/  REDG.E.ADD.STRONG.GPU desc[UR6][R4.64], R7 ;  /* 0x000000070400798e */ /* 0x000fe2000c12e106 */
[----:B------:R-:W-:Y:S05]  /*0ff0*/  EXIT ;  /* 0x000000000000794d */ /* 0x000fea0003800000 */
        .weak           $__internal_1_$__cuda_sm20_div_rn_f64_full
        .type           $__internal_1_$__cuda_sm20_div_rn_f64_full,@function
        .size           $__internal_1_$__cuda_sm20_div_rn_f64_full,(.L_x_66 - $__internal_1_$__cuda_sm20_div_rn_f64_full)
$__internal_1_$__cuda_sm20_div_rn_f64_full:
[----:B------:R-:W-:Y:S01]  /*1000*/  IMAD.MOV.U32 R3, RZ, RZ, 0x3ff40000 ;  /* 0x3ff40000ff037424 */ /* 0x000fe200078e00ff */
[C---:B------:R-:W-:Y:S01]  /*1010*/  FSETP.GEU.AND P1, PT, |R7|.reuse, 1.469367938527859385e-39, PT ;  /* 0x001000000700780b */ /* 0x040fe20003f2e200 */
[----:B------:R-:W-:Y:S01]  /*1020*/  IMAD.MOV.U32 R2, RZ, RZ, 0x0 ;  /* 0x00000000ff027424 */ /* 0x000fe200078e00ff */
[----:B------:R-:W-:Y:S01]  /*1030*/  LOP3.LUT R11, R7, 0x7ff00000, RZ, 0xc0, !PT ;  /* 0x7ff00000070b7812 */ /* 0x000fe200078ec0ff */
[----:B------:R-:W0:Y:S01]  /*1040*/  MUFU.RCP64H R9, R3 ;  /* 0x0000000300097308 */ /* 0x000e220000001800 */
[----:B------:R-:W-:Y:S01]  /*1050*/  IMAD.MOV.U32 R8, RZ, RZ, 0x1 ;  /* 0x00000001ff087424 */ /* 0x000fe200078e00ff */
[----:B------:R-:W-:Y:S01]  /*1060*/  MOV R15, 0x1ca00000 ;  /* 0x1ca00000000f7802 */ /* 0x000fe20000000f00 */
[----:B------:R-:W-:Y:S01]  /*1070*/  IMAD.MOV.U32 R21, RZ, RZ, 0x40200000 ;  /* 0x40200000ff157424 */ /* 0x000fe200078e00ff */
[----:B------:R-:W-:Y:S01]  /*1080*/  ISETP.GE.U32.AND P0, PT, R11, 0x40200000, PT ;  /* 0x402000000b00780c */ /* 0x000fe20003f06070 */
[----:B------:R-:W-:Y:S01]  /*1090*/  IMAD.MOV.U32 R20, RZ, RZ, R11 ;  /* 0x000000ffff147224 */ /* 0x000fe200078e000b */
[----:B------:R-:W-:Y:S02]  /*10a0*/  BSSY.RECONVERGENT B1, `(.L_x_41) ;  /* 0x0000041000017945 */ /* 0x000fe40003800200 */
[----:B------:R-:W-:-:S02]  /*10b0*/  SEL R15, R15, 0x63400000, !P0 ;  /* 0x634000000f0f7807 */ /* 0x000fc40004000000 */
[----:B------:R-:W-:Y:S01]  /*10c0*/  IADD3 R22, PT, PT, R21, -0x1, RZ ;  /* 0xffffffff15167810 */ /* 0x000fe20007ffe0ff */
[----:B0-----:R-:W-:-:S08]  /*10d0*/  DFMA R12, R8, -R2, 1 ;  /* 0x3ff00000080c742b */ /* 0x001fd00000000802 */
[----:B------:R-:W-:-:S08]  /*10e0*/  DFMA R12, R12, R12, R12 ;  /* 0x0000000c0c0c722b */ /* 0x000fd0000000000c */
[----:B------:R-:W-:Y:S01]  /*10f0*/  DFMA R16, R8, R12, R8 ;  /* 0x0000000c0810722b */ /* 0x000fe20000000008 */
[C-C-:B------:R-:W-:Y:S01]  /*1100*/  @!P1 LOP3.LUT R12, R15.reuse, 0x80000000, R7.reuse, 0xf8, !PT ;  /* 0x800000000f0c9812 */ /* 0x140fe200078ef807 */
[----:B------:R-:W-:Y:S01]  /*1110*/  IMAD.MOV.U32 R8, RZ, RZ, R6 ;  /* 0x000000ffff087224 */ /* 0x000fe200078e0006 */
[----:B------:R-:W-:Y:S02]  /*1120*/  LOP3.LUT R9, R15, 0x800fffff, R7, 0xf8, !PT ;  /* 0x800fffff0f097812 */ /* 0x000fe400078ef807 */
[----:B------:R-:W-:Y:S01]  /*1130*/  @!P1 LOP3.LUT R13, R12, 0x100000, RZ, 0xfc, !PT ;  /* 0x001000000c0d9812 */ /* 0x000fe200078efcff */
[----:B------:R-:W-:Y:S02]  /*1140*/  @!P1 IMAD.MOV.U32 R12, RZ, RZ, RZ ;  /* 0x000000ffff0c9224 */ /* 0x000fe400078e00ff */
[----:B------:R-:W-:-:S04]  /*1150*/  DFMA R18, R16, -R2, 1 ;  /* 0x3ff000001012742b */ /* 0x000fc80000000802 */
[----:B------:R-:W-:-:S04]  /*1160*/  @!P1 DFMA R8, R8, 2, -R12 ;  /* 0x400000000808982b */ /* 0x000fc8000000080c */
[----:B------:R-:W-:-:S06]  /*1170*/  DFMA R12, R16, R18, R16 ;  /* 0x00000012100c722b */ /* 0x000fcc0000000010 */
[----:B------:R-:W-:Y:S02]  /*1180*/  @!P1 LOP3.LUT R20, R9, 0x7ff00000, RZ, 0xc0, !PT ;  /* 0x7ff0000009149812 */ /* 0x000fe400078ec0ff */
[----:B------:R-:W-:-:S03]  /*1190*/  DMUL R16, R12, R8 ;  /* 0x000000080c107228 */ /* 0x000fc60000000000 */
[----:B------:R-:W-:-:S05]  /*11a0*/  VIADD R14, R20, 0xffffffff ;  /* 0xffffffff140e7836 */ /* 0x000fca0000000000 */
[----:B------:R-:W-:Y:S01]  /*11b0*/  DFMA R18, R16, -R2, R8 ;  /* 0x800000021012722b */ /* 0x000fe20000000008 */
[----:B------:R-:W-:-:S04]  /*11c0*/  ISETP.GT.U32.AND P0, PT, R14, 0x7feffffe, PT ;  /* 0x7feffffe0e00780c */ /* 0x000fc80003f04070 */
[----:B------:R-:W-:-:S03]  /*11d0*/  ISETP.GT.U32.OR P0, PT, R22, 0x7feffffe, P0 ;  /* 0x7feffffe1600780c */ /* 0x000fc60000704470 */
[----:B------:R-:W-:-:S10]  /*11e0*/  DFMA R12, R12, R18, R16 ;  /* 0x000000120c0c722b */ /* 0x000fd40000000010 */
[----:B------:R-:W-:Y:S05]  /*11f0*/  @P0 BRA `(.L_x_42) ;  /* 0x0000000000680947 */ /* 0x000fea0003800000 */
[----:B------:R-:W-:-:S05]  /*1200*/  IMAD.MOV.U32 R6, RZ, RZ, 0x40200000 ;  /* 0x40200000ff067424 */ /* 0x000fca00078e00ff */
[----:B------:R-:W-:-:S04]  /*1210*/  VIADDMNMX R11, R11, -R6, 0xb9600000, !PT ;  /* 0xb96000000b0b7446 */ /* 0x000fc80007800906 */
[----:B------:R-:W-:-:S05]  /*1220*/  VIMNMX R6, PT, PT, R11, 0x46a00000, PT ;  /* 0x46a000000b067848 */ /* 0x000fca0003fe0100 */
[----:B------:R-:W-:Y:S02]  /*1230*/  IMAD.IADD R11, R6, 0x1, -R15 ;  /* 0x00000001060b7824 */ /* 0x000fe400078e0a0f */
[----:B------:R-:W-:Y:S02]  /*1240*/  IMAD.MOV.U32 R6, RZ, RZ, RZ ;  /* 0x000000ffff067224 */ /* 0x000fe400078e00ff */
[----:B------:R-:W-:-:S06]  /*1250*/  VIADD R7, R11, 0x7fe00000 ;  /* 0x7fe000000b077836 */ /* 0x000fcc0000000000 */
[----:B------:R-:W-:-:S10]  /*1260*/  DMUL R14, R12, R6 ;  /* 0x000000060c0e7228 */ /* 0x000fd40000000000 */
[----:B------:R-:W-:-:S13]  /*1270*/  FSETP.GTU.AND P0, PT, |R15|, 1.469367938527859385e-39, PT ;  /* 0x001000000f00780b */ /* 0x000fda0003f0c200 */
[----:B------:R-:W-:Y:S05]  /*1280*/  @P0 BRA `(.L_x_43) ;  /* 0x0000000000880947 */ /* 0x000fea0003800000 */
[----:B------:R-:W-:Y:S01]  /*1290*/  DFMA R2, R12, -R2, R8 ;  /* 0x800000020c02722b */ /* 0x000fe20000000008 */
[----:B------:R-:W-:-:S09]  /*12a0*/  IMAD.MOV.U32 R6, RZ, RZ, RZ ;  /* 0x000000ffff067224 */ /* 0x000fd200078e00ff */
[C---:B------:R-:W-:Y:S02]  /*12b0*/  FSETP.NEU.AND P0, PT, R3.reuse, RZ, PT ;  /* 0x000000ff0300720b */ /* 0x040fe40003f0d000 */
[----:B------:R-:W-:-:S04]  /*12c0*/  LOP3.LUT R2, R3, 0x40240000, RZ, 0x3c, !PT ;  /* 0x4024000003027812 */ /* 0x000fc800078e3cff */
[----:B------:R-:W-:-:S04]  /*12d0*/  LOP3.LUT R9, R2, 0x80000000, RZ, 0xc0, !PT ;  /* 0x8000000002097812 */ /* 0x000fc800078ec0ff */
[----:B------:R-:W-:-:S03]  /*12e0*/  LOP3.LUT R7, R9, R7, RZ, 0xfc, !PT ;  /* 0x0000000709077212 */ /* 0x000fc600078efcff */
[----:B------:R-:W-:Y:S05]  /*12f0*/  @!P0 BRA `(.L_x_43) ;  /* 0x00000000006c8947 */ /* 0x000fea0003800000 */
[----:B------:R-:W-:Y:S01]  /*1300*/  IADD3 R3, PT, PT, -R11, RZ, RZ ;  /* 0x000000ff0b037210 */ /* 0x000fe20007ffe1ff */
[----:B------:R-:W-:Y:S01]  /*1310*/  IMAD.MOV.U32 R2, RZ, RZ, RZ ;  /* 0x000000ffff027224 */ /* 0x000fe200078e00ff */
[----:B------:R-:W-:-:S05]  /*1320*/  DMUL.RP R6, R12, R6 ;  /* 0x000000060c067228 */ /* 0x000fca0000008000 */
[----:B------:R-:W-:-:S05]  /*1330*/  DFMA R2, R14, -R2, R12 ;  /* 0x800000020e02722b */ /* 0x000fca000000000c */
[----:B------:R-:W-:Y:S02]  /*1340*/  LOP3.LUT R9, R7, R9, RZ, 0x3c, !PT ;  /* 0x0000000907097212 */ /* 0x000fe400078e3cff */
[----:B------:R-:W-:-:S04]  /*1350*/  IADD3 R2, PT, PT, -R11, -0x43300000, RZ ;  /* 0xbcd000000b027810 */ /* 0x000fc80007ffe1ff */
[----:B------:R-:W-:-:S04]  /*1360*/  FSETP.NEU.AND P0, PT, |R3|, R2, PT ;  /* 0x000000020300720b */ /* 0x000fc80003f0d200 */
[----:B------:R-:W-:Y:S02]  /*1370*/  FSEL R14, R6, R14, !P0 ;  /* 0x0000000e060e7208 */ /* 0x000fe40004000000 */
[----:B------:R-:W-:Y:S01]  /*1380*/  FSEL R15, R9, R15, !P0 ;  /* 0x0000000f090f7208 */ /* 0x000fe20004000000 */
[----:B------:R-:W-:Y:S06]  /*1390*/  BRA `(.L_x_43) ;  /* 0x0000000000447947 */ /* 0x000fec0003800000 */
.L_x_42:
[----:B------:R-:W-:-:S14]  /*13a0*/  DSETP.NAN.AND P0, PT, R6, R6, PT ;  /* 0x000000060600722a */ /* 0x000fdc0003f08000 */
[----:B------:R-:W-:Y:S05]  /*13b0*/  @P0 BRA `(.L_x_44) ;  /* 0x0000000000340947 */ /* 0x000fea0003800000 */
[----:B------:R-:W-:Y:S01]  /*13c0*/  ISETP.NE.AND P0, PT, R20, R21, PT ;  /* 0x000000151400720c */ /* 0x000fe20003f05270 */
[----:B------:R-:W-:Y:S02]  /*13d0*/  IMAD.MOV.U32 R14, RZ, RZ, 0x0 ;  /* 0x00000000ff0e7424 */ /* 0x000fe400078e00ff */
[----:B------:R-:W-:-:S10]  /*13e0*/  IMAD.MOV.U32 R15, RZ, RZ, -0x80000 ;  /* 0xfff80000ff0f7424 */ /* 0x000fd400078e00ff */
[----:B------:R-:W-:Y:S05]  /*13f0*/  @!P0 BRA `(.L_x_43) ;  /* 0x00000000002c8947 */ /* 0x000fea0003800000 */
[----:B------:R-:W-:Y:S02]  /*1400*/  ISETP.NE.AND P0, PT, R20, 0x7ff00000, PT ;  /* 0x7ff000001400780c */ /* 0x000fe40003f05270 */
[----:B------:R-:W-:Y:S02]  /*1410*/  LOP3.LUT R6, R7, 0x40240000, RZ, 0x3c, !PT ;  /* 0x4024000007067812 */ /* 0x000fe400078e3cff */
[----:B------:R-:W-:Y:S02]  /*1420*/  ISETP.EQ.OR P0, PT, R21, RZ, !P0 ;  /* 0x000000ff1500720c */ /* 0x000fe40004702670 */
[----:B------:R-:W-:-:S11]  /*1430*/  LOP3.LUT R15, R6, 0x80000000, RZ, 0xc0, !PT ;  /* 0x80000000060f7812 */ /* 0x000fd600078ec0ff */
[----:B------:R-:W-:Y:S01]  /*1440*/  @P0 LOP3.LUT R2, R15, 0x7ff00000, RZ, 0xfc, !PT ;  /* 0x7ff000000f020812 */ /* 0x000fe200078efcff */
[----:B------:R-:W-:Y:S02]  /*1450*/  @!P0 IMAD.MOV.U32 R14, RZ, RZ, RZ ;  /* 0x000000ffff0e8224 */ /* 0x000fe400078e00ff */
[----:B------:R-:W-:Y:S01]  /*1460*/  @P0 IMAD.MOV.U32 R14, RZ, RZ, RZ ;  /* 0x000000ffff0e0224 */ /* 0x000fe200078e00ff */
[----:B------:R-:W-:Y:S01]  /*1470*/  @P0 MOV R15, R2 ;  /* 0x00000002000f0202 */ /* 0x000fe20000000f00 */
[----:B------:R-:W-:Y:S06]  /*1480*/  BRA `(.L_x_43) ;  /* 0x0000000000087947 */ /* 0x000fec0003800000 */
.L_x_44:
[----:B------:R-:W-:Y:S01]  /*1490*/  LOP3.LUT R15, R7, 0x80000, RZ, 0xfc, !PT ;  /* 0x00080000070f7812 */ /* 0x000fe200078efcff */
[----:B------:R-:W-:-:S07]  /*14a0*/  IMAD.MOV.U32 R14, RZ, RZ, R6 ;  /* 0x000000ffff0e7224 */ /* 0x000fce00078e0006 */
.L_x_43:
[----:B------:R-:W-:Y:S05]  /*14b0*/  BSYNC.RECONVERGENT B1 ;  /* 0x0000000000017941 */ /* 0x000fea0003800200 */
.L_x_41:
[----:B------:R-:W-:Y:S02]  /*14c0*/  IMAD.MOV.U32 R11, RZ, RZ, 0x0 ;  /* 0x00000000ff0b7424 */ /* 0x000fe400078e00ff */
[----:B------:R-:W-:Y:S02]  /*14d0*/  IMAD.MOV.U32 R2, RZ, RZ, R14 ;  /* 0x000000ffff027224 */ /* 0x000fe400078e000e */
[----:B------:R-:W-:Y:S01]  /*14e0*/  IMAD.MOV.U32 R3, RZ, RZ, R15 ;  /* 0x000000ffff037224 */ /* 0x000fe200078e000f */
[----:B------:R-:W-:Y:S06]  /*14f0*/  RET.REL.NODEC R10 `(_Z24analyzeIslandDecayKernelPKfS0_PKhPdS3_PiS4_iii) ;  /* 0xffffffe80ac07950 */ /* 0x000fec0003c3ffff */
.L_x_45:
        /* <DEDUP_REMOVED lines=16> */
.L_x_66:


//--------------------- .text._Z27binRainfallByLatitudeKernelPKfS0_PKhPdS3_S3_PiS4_S4_iii --------------------------
	.section	.text._Z27binRainfallByLatitudeKernelPKfS0_PKhPdS3_S3_PiS4_S4_iii,"ax",@progbits
	.align	128
        .global         _Z27binRainfallByLatitudeKernelPKfS0_PKhPdS3_S3_PiS4_S4_iii
        .type           _Z27binRainfallByLatitudeKernelPKfS0_PKhPdS3_S3_PiS4_S4_iii,@function
        .size           _Z27binRainfallByLatitudeKernelPKfS0_PKhPdS3_S3_PiS4_S4_iii,(.L_x_67 - _Z27binRainfallByLatitudeKernelPKfS0_PKhPdS3_S3_PiS4_S4_iii)
        .other          _Z27binRainfallByLatitudeKernelPKfS0_PKhPdS3_S3_PiS4_S4_iii,@"STO_CUDA_ENTRY STV_DEFAULT"
_Z27binRainfallByLatitudeKernelPKfS0_PKhPdS3_S3_PiS4_S4_iii:
.text._Z27binRainfallByLatitudeKernelPKfS0_PKhPdS3_S3_PiS4_S4_iii:
        /* <DEDUP_REMOVED lines=16> */
[----:B------:R-:W-:Y:S01]  /*0100*/  IABS R7, R2 ;  /* 0x0000000200077213 */ /* 0x000fe20000000000 */
[----:B------:R-:W-:Y:S01]  /*0110*/  BSSY.RECONVERGENT B0, `(.L_x_46) ;  /* 0x000002e000007945 */ /* 0x000fe20003800200 */
        /* <DEDUP_REMOVED lines=8> */
[----:B------:R-:W-:-:S06]  /*01a0*/  IMAD.HI.U32 R5, R5, R9, R4 ;  /* 0x0000000905057227 */ /* 0x000fcc00078e0004 */
[----:B------:R-:W-:Y:S02]  /*01b0*/  IMAD.HI.U32 R8, R5, R10, RZ ;  /* 0x0000000a05087227 */ /* 0x000fe400078e00ff */
[----:B------:R-:W0:Y:S02]  /*01c0*/  I2F.F64 R4, R3 ;  /* 0x0000000300047312 */ /* 0x000e240000201c00 */
[----:B------:R-:W-:-:S04]  /*01d0*/  IMAD.MOV R6, RZ, RZ, -R8 ;  /* 0x000000ffff067224 */ /* 0x000fc800078e0a08 */
[----:B------:R-:W-:-:S05]  /*01e0*/  IMAD R6, R7, R6, R10 ;  /* 0x0000000607067224 */ /* 0x000fca00078e020a */
[----:B------:R-:W-:-:S13]  /*01f0*/  ISETP.GT.U32.AND P1, PT, R7, R6, PT ;  /* 0x000000060700720c */ /* 0x000fda0003f24070 */
[----:B------:R-:W-:Y:S02]  /*0200*/  @!P1 IMAD.IADD R6, R6, 0x1, -R7 ;  /* 0x0000000106069824 */ /* 0x000fe400078e0a07 */
[----:B------:R-:W-:Y:S01]  /*0210*/  @!P1 VIADD R8, R8, 0x1 ;  /* 0x0000000108089836 */ /* 0x000fe20000000000 */
[----:B------:R-:W-:Y:S02]  /*0220*/  ISETP.NE.AND P1, PT, R2, RZ, PT ;  /* 0x000000ff0200720c */ /* 0x000fe40003f25270 */
[----:B------:R-:W-:Y:S02]  /*0230*/  ISETP.GE.U32.AND P0, PT, R6, R7, PT ;  /* 0x000000070600720c */ /* 0x000fe40003f06070 */
[----:B0-----:R-:W0:Y:S01]  /*0240*/  MUFU.RCP64H R7, R5 ;  /* 0x0000000500077308 */ /* 0x001e220000001800 */
[----:B------:R-:W-:-:S04]  /*0250*/  LOP3.LUT R6, R11, R2, RZ, 0x3c, !PT ;  /* 0x000000020b067212 */ /* 0x000fc800078e3cff */
[----:B------:R-:W-:Y:S01]  /*0260*/  ISETP.GE.AND P2, PT, R6, RZ, PT ;  /* 0x000000ff0600720c */ /* 0x000fe20003f46270 */
[----:B------:R-:W-:-:S05]  /*0270*/  IMAD.MOV.U32 R6, RZ, RZ, 0x1 ;  /* 0x00000001ff067424 */ /* 0x000fca00078e00ff */
[----:B------:R-:W-:-:S04]  /*0280*/  @P0 VIADD R8, R8, 0x1 ;  /* 0x0000000108080836 */ /* 0x000fc80000000000 */
[----:B------:R-:W-:Y:S01]  /*0290*/  IMAD.MOV.U32 R10, RZ, RZ, R8 ;  /* 0x000000ffff0a7224 */ /* 0x000fe200078e0008 */
[----:B0-----:R-:W-:-:S03]  /*02a0*/  DFMA R8, -R4, R6, 1 ;  /* 0x3ff000000408742b */ /* 0x001fc60000000106 */
[----:B------:R-:W-:Y:S01]  /*02b0*/  @!P2 IMAD.MOV R10, RZ, RZ, -R10 ;  /* 0x000000ffff0aa224 */ /* 0x000fe200078e0a0a */
[----:B------:R-:W-:-:S04]  /*02c0*/  @!P1 LOP3.LUT R10, RZ, R2, RZ, 0x33, !PT ;  /* 0x00000002ff0a9212 */ /* 0x000fc800078e33ff */
[----:B------:R-:W0:Y:S01]  /*02d0*/  I2F.F64 R2, R10 ;  /* 0x0000000a00027312 */ /* 0x000e220000201c00 */
[----:B------:R-:W-:-:S08]  /*02e0*/  DFMA R8, R8, R8, R8 ;  /* 0x000000080808722b */ /* 0x000fd00000000008 */
[----:B------:R-:W-:Y:S02]  /*02f0*/  DFMA R8, R6, R8, R6 ;  /* 0x000000080608722b */ /* 0x000fe40000000006 */
[----:B0-----:R-:W-:-:S06]  /*0300*/  DADD R2, R2, 0.5 ;  /* 0x3fe0000002027429 */ /* 0x001fcc0000000000 */
[----:B------:R-:W-:Y:S02]  /*0310*/  DFMA R6, -R4, R8, 1 ;  /* 0x3ff000000406742b */ /* 0x000fe40000000108 */
[----:B------:R-:W-:-:S06]  /*0320*/  DMUL R12, R2, -180 ;  /* 0xc0668000020c7828 */ /* 0x000fcc0000000000 */
[----:B------:R-:W-:-:S08]  /*0330*/  DFMA R6, R8, R6, R8 ;  /* 0x000000060806722b */ /* 0x000fd00000000008 */
[----:B------:R-:W-:Y:S01]  /*0340*/  DMUL R2, R12, R6 ;  /* 0x000000060c027228 */ /* 0x000fe20000000000 */
[----:B------:R-:W-:-:S07]  /*0350*/  FSETP.GEU.AND P1, PT, |R13|, 6.5827683646048100446e-37, PT ;  /* 0x036000000d00780b */ /* 0x000fce0003f2e200 */
[----:B------:R-:W-:-:S08]  /*0360*/  DFMA R8, -R4, R2, R12 ;  /* 0x000000020408722b */ /* 0x000fd0000000010c */
[----:B------:R-:W-:-:S10]  /*0370*/  DFMA R2, R6, R8, R2 ;  /* 0x000000080602722b */ /* 0x000fd40000000002 */
[----:B------:R-:W-:-:S05]  /*0380*/  FFMA R6, RZ, R5, R3 ;  /* 0x00000005ff067223 */ /* 0x000fca0000000003 */
[----:B------:R-:W-:-:S13]  /*0390*/  FSETP.GT.AND P0, PT, |R6|, 1.469367938527859385e-39, PT ;  /* 0x001000000600780b */ /* 0x000fda0003f04200 */
[----:B------:R-:W-:Y:S05]  /*03a0*/  @P0 BRA P1, `(.L_x_47) ;  /* 0x0000000000100947 */ /* 0x000fea0000800000 */
[----:B------:R-:W-:Y:S01]  /*03b0*/  IMAD.MOV.U32 R6, RZ, RZ, R12 ;  /* 0x000000ffff067224 */ /* 0x000fe200078e000c */
[----:B------:R-:W-:Y:S01]  /*03c0*/  MOV R18, 0x3f0 ;  /* 0x000003f000127802 */ /* 0x000fe20000000f00 */
[----:B------:R-:W-:-:S07]  /*03d0*/  IMAD.MOV.U32 R7, RZ, RZ, R13 ;  /* 0x000000ffff077224 */ /* 0x000fce00078e000d */
[----:B------:R-:W-:Y:S05]  /*03e0*/  CALL.REL.NOINC `($__internal_2_$__cuda_sm20_div_rn_f64_full) ;  /* 0x0000000400207944 */ /* 0x000fea0003c00000 */
.L_x_47:
[----:B------:R-:W-:Y:S05]  /*03f0*/  BSYNC.RECONVERGENT B0 ;  /* 0x0000000000007941 */ /* 0x000fea0003800200 */
.L_x_46:
[----:B------:R-:W0:Y:S01]  /*0400*/  LDC.64 R6, c[0x0][0x388] ;  /* 0x0000e200ff067b82 */ /* 0x000e220000000a00 */
[----:B------:R-:W1:Y:S07]  /*0410*/  LDCU UR6, c[0x0][0x3d0] ;  /* 0x00007a00ff0677ac */ /* 0x000e6e0008000800 */
[----:B------:R-:W2:Y:S01]  /*0420*/  LDC.64 R4, c[0x0][0x380] ;  /* 0x0000e000ff047b82 */ /* 0x000ea20000000a00 */
[----:B0-----:R-:W-:-:S04]  /*0430*/  IMAD.WIDE R6, R11, 0x4, R6 ;  /* 0x000000040b067825 */ /* 0x001fc800078e0206 */
[----:B-1----:R-:W-:Y:S01]  /*0440*/  IMAD R11, R0, UR6, R11 ;  /* 0x00000006000b7c24 */ /* 0x002fe2000f8e020b */
[----:B------:R-:W3:Y:S03]  /*0450*/  LDG.E.CONSTANT R12, desc[UR4][R6.64] ;  /* 0x00000004060c7981 */ /* 0x000ee6000c1e9900 */
        /* <DEDUP_REMOVED lines=20> */
[----:B------:R-:W-:Y:S02]  /*05a0*/  DFMA R4, R4, R10, R8 ;  /* 0x0000000a0404722b */ /* 0x000fe40000000008 */
[----:B------:R-:W-:-:S08]  /*05b0*/  DADD R10, R2, 90 ;  /* 0x40568000020a7429 */ /* 0x000fd00000000000 */
[----:B------:R-:W-:-:S05]  /*05c0*/  FFMA R8, RZ, 2.5625, R5 ;  /* 0x40240000ff087823 */ /* 0x000fca0000000005 */
[----:B------:R-:W-:-:S13]  /*05d0*/  FSETP.GT.AND P0, PT, |R8|, 1.469367938527859385e-39, PT ;  /* 0x001000000800780b */ /* 0x000fda0003f04200 */
[----:B------:R-:W-:Y:S05]  /*05e0*/  @P0 BRA P1, `(.L_x_49) ;  /* 0x0000000000180947 */ /* 0x000fea0000800000 */
[----:B------:R-:W-:Y:S01]  /*05f0*/  IMAD.MOV.U32 R4, RZ, RZ, RZ ;  /* 0x000000ffff047224 */ /* 0x000fe200078e00ff */
[----:B------:R-:W-:Y:S01]  /*0600*/  MOV R18, 0x630 ;  /* 0x0000063000127802 */ /* 0x000fe20000000f00 */
[----:B------:R-:W-:-:S07]  /*0610*/  IMAD.MOV.U32 R5, RZ, RZ, 0x40240000 ;  /* 0x40240000ff057424 */ /* 0x000fce00078e00ff */
[----:B------:R-:W-:Y:S05]  /*0620*/  CALL.REL.NOINC `($__internal_2_$__cuda_sm20_div_rn_f64_full) ;  /* 0x0000000000907944 */ /* 0x000fea0003c00000 */
[----:B------:R-:W-:Y:S02]  /*0630*/  IMAD.MOV.U32 R4, RZ, RZ, R2 ;  /* 0x000000ffff047224 */ /* 0x000fe400078e0002 */
[----:B------:R-:W-:-:S07]  /*0640*/  IMAD.MOV.U32 R5, RZ, RZ, R3 ;  /* 0x000000ffff057224 */ /* 0x000fce00078e0003 */
.L_x_49:
[----:B------:R-:W-:Y:S05]  /*0650*/  BSYNC.RECONVERGENT B0 ;  /* 0x0000000000007941 */ /* 0x000fea0003800200 */
.L_x_48:
[----:B------:R-:W-:Y:S01]  /*0660*/  DSETP.GEU.AND P0, PT, |R10|, 23.5, PT ;  /* 0x403780000a00742a */ /* 0x000fe20003f0e200 */
[----:B------:R-:W0:Y:S02]  /*0670*/  F2I.F64.TRUNC R4, R4 ;  /* 0x0000000400047311 */ /* 0x000e24000030d100 */
[----:B0-----:R-:W-:-:S11]  /*0680*/  VIMNMX R9, PT, PT, R4, 0xc7, PT ;  /* 0x000000c704097848 */ /* 0x001fd60003fe0100 */
[----:B------:R-:W-:Y:S05]  /*0690*/  @P0 BRA `(.L_x_50) ;  /* 0x0000000000240947 */ /* 0x000fea0003800000 */
[----:B------:R-:W0:Y:S01]  /*06a0*/  LDC.64 R2, c[0x0][0x398] ;  /* 0x0000e600ff027b82 */ /* 0x000e220000000a00 */
[----:B------:R-:W1:Y:S07]  /*06b0*/  F2F.F64.F32 R4, R0 ;  /* 0x0000000000047310 */ /* 0x000e6e0000201800 */
[----:B------:R-:W2:Y:S01]  /*06c0*/  LDC.64 R6, c[0x0][0x3b0] ;  /* 0x0000ec00ff067b82 */ /* 0x000ea20000000a00 */
[----:B0-----:R-:W-:-:S05]  /*06d0*/  IMAD.WIDE R2, R9, 0x8, R2 ;  /* 0x0000000809027825 */ /* 0x001fca00078e0202 */
[----:B-1----:R-:W-:Y:S01]  /*06e0*/  REDG.E.ADD.F64.RN.STRONG.GPU desc[UR4][R2.64], R4 ;  /* 0x00000004020079a6 */ /* 0x002fe2000c12ff04 */
[----:B--2---:R-:W-:-:S04]  /*06f0*/  IMAD.WIDE R6, R9, 0x4, R6 ;  /* 0x0000000409067825 */ /* 0x004fc800078e0206 */
[----:B------:R-:W-:-:S05]  /*0700*/  IMAD.MOV.U32 R9, RZ, RZ, 0x1 ;  /* 0x00000001ff097424 */ /* 0x000fca00078e00ff */
[----:B------:R-:W-:Y:S01]  /*0710*/  REDG.E.ADD.STRONG.GPU desc[UR4][R6.64], R9 ;  /* 0x000000090600798e */ /* 0x000fe2000c12e104 */
[----:B------:R-:W-:Y:S05]  /*0720*/  EXIT ;  /* 0x000000000000794d */ /* 0x000fea0003800000 */
.L_x_50:
[----:B------:R-:W-:-:S14]  /*0730*/  DSETP.GEU.AND P0, PT, |R10|, 40, PT ;  /* 0x404400000a00742a */ /* 0x000fdc0003f0e200 */
        /* <DEDUP_REMOVED lines=10> */
.L_x_51:
        /* <DEDUP_REMOVED lines=9> */
        .weak           $__internal_2_$__cuda_sm20_div_rn_f64_full
        .type           $__internal_2_$__cuda_sm20_div_rn_f64_full,@function
        .size           $__internal_2_$__cuda_sm20_div_rn_f64_full,(.L_x_67 - $__internal_2_$__cuda_sm20_div_rn_f64_full)
$__internal_2_$__cuda_sm20_div_rn_f64_full:
[C---:B------:R-:W-:Y:S01]  /*0870*/  FSETP.GEU.AND P0, PT, |R5|.reuse, 1.469367938527859385e-39, PT ;  /* 0x001000000500780b */ /* 0x040fe20003f0e200 */
[----:B------:R-:W-:Y:S01]  /*0880*/  IMAD.MOV.U32 R20, RZ, RZ, 0x1ca00000 ;  /* 0x1ca00000ff147424 */ /* 0x000fe200078e00ff */
[----:B------:R-:W-:Y:S01]  /*0890*/  LOP3.LUT R2, R5, 0x800fffff, RZ, 0xc0, !PT ;  /* 0x800fffff05027812 */ /* 0x000fe200078ec0ff */
[----:B------:R-:W-:Y:S01]  /*08a0*/  BSSY.RECONVERGENT B1, `(.L_x_52) ;  /* 0x0000054000017945 */ /* 0x000fe20003800200 */
[C---:B------:R-:W-:Y:S02]  /*08b0*/  FSETP.GEU.AND P2, PT, |R7|.reuse, 1.469367938527859385e-39, PT ;  /* 0x001000000700780b */ /* 0x040fe40003f4e200 */
[----:B------:R-:W-:Y:S01]  /*08c0*/  LOP3.LUT R3, R2, 0x3ff00000, RZ, 0xfc, !PT ;  /* 0x3ff0000002037812 */ /* 0x000fe200078efcff */
[----:B------:R-:W-:Y:S01]  /*08d0*/  IMAD.MOV.U32 R2, RZ, RZ, R4 ;  /* 0x000000ffff027224 */ /* 0x000fe200078e0004 */
[----:B------:R-:W-:Y:S02]  /*08e0*/  MOV R12, 0x1 ;  /* 0x00000001000c7802 */ /* 0x000fe40000000f00 */
[----:B------:R-:W-:-:S02]  /*08f0*/  LOP3.LUT R19, R7, 0x7ff00000, RZ, 0xc0, !PT ;  /* 0x7ff0000007137812 */ /* 0x000fc400078ec0ff */
[----:B------:R-:W-:Y:S01]  /*0900*/  LOP3.LUT R22, R5, 0x7ff00000, RZ, 0xc0, !PT ;  /* 0x7ff0000005167812 */ /* 0x000fe200078ec0ff */
[----:B------:R-:W-:Y:S02]  /*0910*/  @!P0 DMUL R2, R4, 8.98846567431157953865e+307 ;  /* 0x7fe0000004028828 */ /* 0x000fe40000000000 */
[----:B------:R-:W-:Y:S01]  /*0920*/  IMAD.MOV.U32 R21, RZ, RZ, R19 ;  /* 0x000000ffff157224 */ /* 0x000fe200078e0013 */
[----:B------:R-:W-:Y:S02]  /*0930*/  ISETP.GE.U32.AND P1, PT, R19, R22, PT ;  /* 0x000000161300720c */ /* 0x000fe40003f26070 */
[----:B------:R-:W-:Y:S01]  /*0940*/  @!P2 LOP3.LUT R14, R5, 0x7ff00000, RZ, 0xc0, !PT ;  /* 0x7ff00000050ea812 */ /* 0x000fe200078ec0ff */
[----:B------:R-:W0:Y:S03]  /*0950*/  MUFU.RCP64H R13, R3 ;  /* 0x00000003000d7308 */ /* 0x000e260000001800 */
[----:B------:R-:W-:-:S02]  /*0960*/  @!P2 ISETP.GE.U32.AND P3, PT, R19, R14, PT ;  /* 0x0000000e1300a20c */ /* 0x000fc40003f66070 */
[----:B------:R-:W-:Y:S02]  /*0970*/  @!P0 LOP3.LUT R22, R3, 0x7ff00000, RZ, 0xc0, !PT ;  /* 0x7ff0000003168812 */ /* 0x000fe400078ec0ff */
[----:B------:R-:W-:-:S03]  /*0980*/  @!P2 SEL R15, R20, 0x63400000, !P3 ;  /* 0x63400000140fa807 */ /* 0x000fc60005800000 */
[----:B------:R-:W-:Y:S01]  /*0990*/  VIADD R24, R22, 0xffffffff ;  /* 0xffffffff16187836 */ /* 0x000fe20000000000 */
[----:B------:R-:W-:-:S04]  /*09a0*/  @!P2 LOP3.LUT R16, R15, 0x80000000, R7, 0xf8, !PT ;  /* 0x800000000f10a812 */ /* 0x000fc800078ef807 */
[----:B------:R-:W-:Y:S01]  /*09b0*/  @!P2 LOP3.LUT R17, R16, 0x100000, RZ, 0xfc, !PT ;  /* 0x001000001011a812 */ /* 0x000fe200078efcff */
[----:B------:R-:W-:Y:S01]  /*09c0*/  @!P2 IMAD.MOV.U32 R16, RZ, RZ, RZ ;  /* 0x000000ffff10a224 */ /* 0x000fe200078e00ff */
[----:B0-----:R-:W-:-:S08]  /*09d0*/  DFMA R8, R12, -R2, 1 ;  /* 0x3ff000000c08742b */ /* 0x001fd00000000802 */
[----:B------:R-:W-:-:S08]  /*09e0*/  DFMA R8, R8, R8, R8 ;  /* 0x000000080808722b */ /* 0x000fd00000000008 */
[----:B------:R-:W-:Y:S01]  /*09f0*/  DFMA R12, R12, R8, R12 ;  /* 0x000000080c0c722b */ /* 0x000fe2000000000c */
[----:B------:R-:W-:Y:S01]  /*0a00*/  SEL R9, R20, 0x63400000, !P1 ;  /* 0x6340000014097807 */ /* 0x000fe20004800000 */
[----:B------:R-:W-:-:S03]  /*0a10*/  IMAD.MOV.U32 R8, RZ, RZ, R6 ;  /* 0x000000ffff087224 */ /* 0x000fc600078e0006 */
[----:B------:R-:W-:-:S03]  /*0a20*/  LOP3.LUT R9, R9, 0x800fffff, R7, 0xf8, !PT ;  /* 0x800fffff09097812 */ /* 0x000fc600078ef807 */
[----:B------:R-:W-:-:S03]  /*0a30*/  DFMA R14, R12, -R2, 1 ;  /* 0x3ff000000c0e742b */ /* 0x000fc60000000802 */
[----:B------:R-:W-:-:S05]  /*0a40*/  @!P2 DFMA R8, R8, 2, -R16 ;  /* 0x400000000808a82b */ /* 0x000fca0000000810 */
[----:B------:R-:W-:-:S05]  /*0a50*/  DFMA R14, R12, R14, R12 ;  /* 0x0000000e0c0e722b */ /* 0x000fca000000000c */
[----:B------:R-:W-:-:S03]  /*0a60*/  @!P2 LOP3.LUT R21, R9, 0x7ff00000, RZ, 0xc0, !PT ;  /* 0x7ff000000915a812 */ /* 0x000fc600078ec0ff */
[----:B------:R-:W-:Y:S02]  /*0a70*/  DMUL R12, R14, R8 ;  /* 0x000000080e0c7228 */ /* 0x000fe40000000000 */
[----:B------:R-:W-:-:S05]  /*0a80*/  VIADD R23, R21, 0xffffffff ;  /* 0xffffffff15177836 */ /* 0x000fca0000000000 */
[----:B------:R-:W-:Y:S01]  /*0a90*/  ISETP.GT.U32.AND P0, PT, R23, 0x7feffffe, PT ;  /* 0x7feffffe1700780c */ /* 0x000fe20003f04070 */
[----:B------:R-:W-:-:S03]  /*0aa0*/  DFMA R16, R12, -R2, R8 ;  /* 0x800000020c10722b */ /* 0x000fc60000000008 */
[----:B------:R-:W-:-:S05]  /*0ab0*/  ISETP.GT.U32.OR P0, PT, R24, 0x7feffffe, P0 ;  /* 0x7feffffe1800780c */ /* 0x000fca0000704470 */
[----:B------:R-:W-:-:S08]  /*0ac0*/  DFMA R12, R14, R16, R12 ;  /* 0x000000100e0c722b */ /* 0x000fd0000000000c */
[----:B------:R-:W-:Y:S05]  /*0ad0*/  @P0 BRA `(.L_x_53) ;  /* 0x00000000006c0947 */ /* 0x000fea0003800000 */
[----:B------:R-:W-:Y:S01]  /*0ae0*/  LOP3.LUT R14, R5, 0x7ff00000, RZ, 0xc0, !PT ;  /* 0x7ff00000050e7812 */ /* 0x000fe200078ec0ff */
[----:B------:R-:W-:-:S03]  /*0af0*/  IMAD.MOV.U32 R16, RZ, RZ, RZ ;  /* 0x000000ffff107224 */ /* 0x000fc600078e00ff */
[CC--:B------:R-:W-:Y:S02]  /*0b00*/  VIADDMNMX R6, R19.reuse, -R14.reuse, 0xb9600000, !PT ;  /* 0xb960000013067446 */ /* 0x0c0fe4000780090e */
[----:B------:R-:W-:Y:S02]  /*0b10*/  ISETP.GE.U32.AND P0, PT, R19, R14, PT ;  /* 0x0000000e1300720c */ /* 0x000fe40003f06070 */
[----:B------:R-:W-:Y:S02]  /*0b20*/  VIMNMX R6, PT, PT, R6, 0x46a00000, PT ;  /* 0x46a0000006067848 */ /* 0x000fe40003fe0100 */
[----:B------:R-:W-:-:S05]  /*0b30*/  SEL R7, R20, 0x63400000, !P0 ;  /* 0x6340000014077807 */ /* 0x000fca0004000000 */
[----:B------:R-:W-:-:S04]  /*0b40*/  IMAD.IADD R6, R6, 0x1, -R7 ;  /* 0x0000000106067824 */ /* 0x000fc800078e0a07 */
[----:B------:R-:W-:-:S06]  /*0b50*/  VIADD R17, R6, 0x7fe00000 ;  /* 0x7fe0000006117836 */ /* 0x000fcc0000000000 */
[----:B------:R-:W-:-:S10]  /*0b60*/  DMUL R14, R12, R16 ;  /* 0x000000100c0e7228 */ /* 0x000fd40000000000 */
[----:B------:R-:W-:-:S13]  /*0b70*/  FSETP.GTU.AND P0, PT, |R15|, 1.469367938527859385e-39, PT ;  /* 0x001000000f00780b */ /* 0x000fda0003f0c200 */
[----:B------:R-:W-:Y:S05]  /*0b80*/  @P0 BRA `(.L_x_54) ;  /* 0x0000000000940947 */ /* 0x000fea0003800000 */
[----:B------:R-:W-:Y:S01]  /*0b90*/  DFMA R2, R12, -R2, R8 ;  /* 0x800000020c02722b */ /* 0x000fe20000000008 */
[----:B------:R-:W-:-:S09]  /*0ba0*/  IMAD.MOV.U32 R16, RZ, RZ, RZ ;  /* 0x000000ffff107224 */ /* 0x000fd200078e00ff */
[C---:B------:R-:W-:Y:S02]  /*0bb0*/  FSETP.NEU.AND P0, PT, R3.reuse, RZ, PT ;  /* 0x000000ff0300720b */ /* 0x040fe40003f0d000 */
[----:B------:R-:W-:-:S04]  /*0bc0*/  LOP3.LUT R5, R3, 0x80000000, R5, 0x48, !PT ;  /* 0x8000000003057812 */ /* 0x000fc800078e4805 */
[----:B------:R-:W-:-:S07]  /*0bd0*/  LOP3.LUT R17, R5, R17, RZ, 0xfc, !PT ;  /* 0x0000001105117212 */ /* 0x000fce00078efcff */
[----:B------:R-:W-:Y:S05]  /*0be0*/  @!P0 BRA `(.L_x_54) ;  /* 0x00000000007c8947 */ /* 0x000fea0003800000 */
[----:B------:R-:W-:Y:S01]  /*0bf0*/  IMAD.MOV R3, RZ, RZ, -R6 ;  /* 0x000000ffff037224 */ /* 0x000fe200078e0a06 */
[----:B------:R-:W-:-:S06]  /*0c00*/  MOV R2, RZ ;  /* 0x000000ff00027202 */ /* 0x000fcc0000000f00 */
[----:B------:R-:W-:Y:S02]  /*0c10*/  DFMA R2, R14, -R2, R12 ;  /* 0x800000020e02722b */ /* 0x000fe4000000000c */
[----:B------:R-:W-:-:S04]  /*0c20*/  DMUL.RP R12, R12, R16 ;  /* 0x000000100c0c7228 */ /* 0x000fc80000008000 */
[----:B------:R-:W-:-:S04]  /*0c30*/  IADD3 R2, PT, PT, -R6, -0x43300000, RZ ;  /* 0xbcd0000006027810 */ /* 0x000fc80007ffe1ff */
[----:B------:R-:W-:Y:S02]  /*0c40*/  FSETP.NEU.AND P0, PT, |R3|, R2, PT ;  /* 0x000000020300720b */ /* 0x000fe40003f0d200 */
[----:B------:R-:W-:Y:S02]  /*0c50*/  LOP3.LUT R5, R13, R5, RZ, 0x3c, !PT ;  /* 0x000000050d057212 */ /* 0x000fe400078e3cff */
[----:B------:R-:W-:Y:S02]  /*0c60*/  FSEL R14, R12, R14, !P0 ;  /* 0x0000000e0c0e7208 */ /* 0x000fe40004000000 */
[----:B------:R-:W-:Y:S01]  /*0c70*/  FSEL R15, R5, R15, !P0 ;  /* 0x0000000f050f7208 */ /* 0x000fe20004000000 */
[----:B------:R-:W-:Y:S06]  /*0c80*/  BRA `(.L_x_54) ;  /* 0x0000000000547947 */ /* 0x000fec0003800000 */
.L_x_53:
[----:B------:R-:W-:-:S14]  /*0c90*/  DSETP.NAN.AND P0, PT, R6, R6, PT ;  /* 0x000000060600722a */ /* 0x000fdc0003f08000 */
[----:B------:R-:W-:Y:S05]  /*0ca0*/  @P0 BRA `(.L_x_55) ;  /* 0x0000000000440947 */ /* 0x000fea0003800000 */
[----:B------:R-:W-:-:S14]  /*0cb0*/  DSETP.NAN.AND P0, PT, R4, R4, PT ;  /* 0x000000040400722a */ /* 0x000fdc0003f08000 */
[----:B------:R-:W-:Y:S05]  /*0cc0*/  @P0 BRA `(.L_x_56) ;  /* 0x0000000000300947 */ /* 0x000fea0003800000 */
[----:B------:R-:W-:Y:S01]  /*0cd0*/  ISETP.NE.AND P0, PT, R21, R22, PT ;  /* 0x000000161500720c */ /* 0x000fe20003f05270 */
[----:B------:R-:W-:Y:S02]  /*0ce0*/  IMAD.MOV.U32 R14, RZ, RZ, 0x0 ;  /* 0x00000000ff0e7424 */ /* 0x000fe400078e00ff */
[----:B------:R-:W-:-:S10]  /*0cf0*/  IMAD.MOV.U32 R15, RZ, RZ, -0x80000 ;  /* 0xfff80000ff0f7424 */ /* 0x000fd400078e00ff */
[----:B------:R-:W-:Y:S05]  /*0d00*/  @!P0 BRA `(.L_x_54) ;  /* 0x0000000000348947 */ /* 0x000fea0003800000 */
[----:B------:R-:W-:Y:S02]  /*0d10*/  ISETP.NE.AND P0, PT, R21, 0x7ff00000, PT ;  /* 0x7ff000001500780c */ /* 0x000fe40003f05270 */
[----:B------:R-:W-:Y:S02]  /*0d20*/  LOP3.LUT R15, R7, 0x80000000, R5, 0x48, !PT ;  /* 0x80000000070f7812 */ /* 0x000fe400078e4805 */
[----:B------:R-:W-:-:S13]  /*0d30*/  ISETP.EQ.OR P0, PT, R22, RZ, !P0 ;  /* 0x000000ff1600720c */ /* 0x000fda0004702670 */
[----:B------:R-:W-:Y:S01]  /*0d40*/  @P0 LOP3.LUT R2, R15, 0x7ff00000, RZ, 0xfc, !PT ;  /* 0x7ff000000f020812 */ /* 0x000fe200078efcff */
[----:B------:R-:W-:Y:S02]  /*0d50*/  @!P0 IMAD.MOV.U32 R14, RZ, RZ, RZ ;  /* 0x000000ffff0e8224 */ /* 0x000fe400078e00ff */
[----:B------:R-:W-:Y:S02]  /*0d60*/  @P0 IMAD.MOV.U32 R14, RZ, RZ, RZ ;  /* 0x000000ffff0e0224 */ /* 0x000fe400078e00ff */
[----:B------:R-:W-:Y:S01]  /*0d70*/  @P0 IMAD.MOV.U32 R15, RZ, RZ, R2 ;  /* 0x000000ffff0f0224 */ /* 0x000fe200078e0002 */
[----:B------:R-:W-:Y:S06]  /*0d80*/  BRA `(.L_x_54) ;  /* 0x0000000000147947 */ /* 0x000fec0003800000 */
.L_x_56:
[----:B------:R-:W-:Y:S01]  /*0d90*/  LOP3.LUT R15, R5, 0x80000, RZ, 0xfc, !PT ;  /* 0x00080000050f7812 */ /* 0x000fe200078efcff */
[----:B------:R-:W-:Y:S01]  /*0da0*/  IMAD.MOV.U32 R14, RZ, RZ, R4 ;  /* 0x000000ffff0e7224 */ /* 0x000fe200078e0004 */
[----:B------:R-:W-:Y:S06]  /*0db0*/  BRA `(.L_x_54) ;  /* 0x0000000000087947 */ /* 0x000fec0003800000 */
.L_x_55:
[----:B------:R-:W-:Y:S01]  /*0dc0*/  LOP3.LUT R15, R7, 0x80000, RZ, 0xfc, !PT ;  /* 0x00080000070f7812 */ /* 0x000fe200078efcff */
[----:B------:R-:W-:-:S07]  /*0dd0*/  IMAD.MOV.U32 R14, RZ, RZ, R6 ;  /* 0x000000ffff0e7224 */ /* 0x000fce00078e0006 */
.L_x_54:
[----:B------:R-:W-:Y:S05]  /*0de0*/  BSYNC.RECONVERGENT B1 ;  /* 0x0000000000017941 */ /* 0x000fea0003800200 */
.L_x_52:
[----:B------:R-:W-:Y:S02]  /*0df0*/  IMAD.MOV.U32 R19, RZ, RZ, 0x0 ;  /* 0x00000000ff137424 */ /* 0x000fe400078e00ff */
[----:B------:R-:W-:Y:S02]  /*0e00*/  IMAD.MOV.U32 R2, RZ, RZ, R14 ;  /* 0x000000ffff027224 */ /* 0x000fe400078e000e */
[----:B------:R-:W-:Y:S01]  /*0e10*/  IMAD.MOV.U32 R3, RZ, RZ, R15 ;  /* 0x000000ffff037224 */ /* 0x000fe200078e000f */
[----:B------:R-:W-:Y:S06]  /*0e20*/  RET.REL.NODEC R18 `(_Z27binRainfallByLatitudeKernelPKfS0_PKhPdS3_S3_PiS4_S4_iii) ;  /* 0xfffffff012747950 */ /* 0x000fec0003c3ffff */
.L_x_57:
        /* <DEDUP_REMOVED lines=13> */
.L_x_67:


//--------------------- .text._Z27binRainfallByDistanceKernelPKfS0_S0_PKhPdPiiii --------------------------
	.section	.text._Z27binRainfallByDistanceKernelPKfS0_S0_PKhPdPiiii,"ax",@progbits
	.align	128
        .global         _Z27binRainfallByDistanceKernelPKfS0_S0_PKhPdPiiii
        .type           _Z27binRainfallByDistanceKernelPKfS0_S0_PKhPdPiiii,@function
        .size           _Z27binRainfallByDistanceKernelPKfS0_S0_PKhPdPiiii,(.L_x_68 - _Z27binRainfallByDistanceKernelPKfS0_S0_PKhPdPiiii)
        .other          _Z27binRainfallByDistanceKernelPKfS0_S0_PKhPdPiiii,@"STO_CUDA_ENTRY STV_DEFAULT"
_Z27binRainfallByDistanceKernelPKfS0_S0_PKhPdPiiii:
.text._Z27binRainfallByDistanceKernelPKfS0_S0_PKhPdPiiii:
        /* <DEDUP_REMOVED lines=47> */
[----:B------:R-:W-:Y:S05]  /*02f0*/  CALL.REL.NOINC `($__internal_3_$__cuda_sm20_div_rn_f64_full) ;  /* 0x0000000000307944 */ /* 0x000fea0003c00000 */
.L_x_59:
[----:B------:R-:W-:Y:S05]  /*0300*/  BSYNC.RECONVERGENT B0 ;  /* 0x0000000000007941 */ /* 0x000fea0003800200 */
.L_x_58:
[----:B------:R-:W0:Y:S01]  /*0310*/  LDC.64 R4, c[0x0][0x3a0] ;  /* 0x0000e800ff047b82 */ /* 0x000e220000000a00 */
[----:B------:R-:W1:Y:S07]  /*0320*/  F2I.F64.TRUNC R2, R2 ;  /* 0x0000000200027311 */ /* 0x000e6e000030d100 */
[----:B------:R-:W2:Y:S01]  /*0330*/  LDC.64 R8, c[0x0][0x3a8] ;  /* 0x0000ea00ff087b82 */ /* 0x000ea20000000a00 */
[----:B------:R-:W3:Y:S01]  /*0340*/  F2F.F64.F32 R6, R0 ;  /* 0x0000000000067310 */ /* 0x000ee20000201800 */
[----:B-1----:R-:W-:-:S05]  /*0350*/  VIMNMX R11, PT, PT, R2, 0xc7, PT ;  /* 0x000000c7020b7848 */ /* 0x002fca0003fe0100 */
[----:B0-----:R-:W-:-:S05]  /*0360*/  IMAD.WIDE R4, R11, 0x8, R4 ;  /* 0x000000080b047825 */ /* 0x001fca00078e0204 */
[----:B---3--:R-:W-:Y:S01]  /*0370*/  REDG.E.ADD.F64.RN.STRONG.GPU desc[UR6][R4.64], R6 ;  /* 0x00000006040079a6 */ /* 0x008fe2000c12ff06 */
[----:B--2---:R-:W-:-:S04]  /*0380*/  IMAD.WIDE R8, R11, 0x4, R8 ;  /* 0x000000040b087825 */ /* 0x004fc800078e0208 */
[----:B------:R-:W-:-:S05]  /*0390*/  IMAD.MOV.U32 R11, RZ, RZ, 0x1 ;  /* 0x00000001ff0b7424 */ /* 0x000fca00078e00ff */
[----:B------:R-:W-:Y:S01]  /*03a0*/  REDG.E.ADD.STRONG.GPU desc[UR6][R8.64], R11 ;  /* 0x0000000b0800798e */ /* 0x000fe2000c12e106 */
[----:B------:R-:W-:Y:S05]  /*03b0*/  EXIT ;  /* 0x000000000000794d */ /* 0x000fea0003800000 */
        .weak           $__internal_3_$__cuda_sm20_div_rn_f64_full
        .type           $__internal_3_$__cuda_sm20_div_rn_f64_full,@function
        .size           $__internal_3_$__cuda_sm20_div_rn_f64_full,(.L_x_68 - $__internal_3_$__cuda_sm20_div_rn_f64_full)
$__internal_3_$__cuda_sm20_div_rn_f64_full:
[----:B------:R-:W-:Y:S01]  /*03c0*/  IMAD.MOV.U32 R3, RZ, RZ, 0x3ff40000 ;  /* 0x3ff40000ff037424 */ /* 0x000fe200078e00ff */
[C---:B------:R-:W-:Y:S01]  /*03d0*/  FSETP.GEU.AND P1, PT, |R5|.reuse, 1.469367938527859385e-39, PT ;  /* 0x001000000500780b */ /* 0x040fe20003f2e200 */
[----:B------:R-:W-:Y:S01]  /*03e0*/  IMAD.MOV.U32 R2, RZ, RZ, 0x0 ;  /* 0x00000000ff027424 */ /* 0x000fe200078e00ff */
[----:B------:R-:W-:Y:S01]  /*03f0*/  LOP3.LUT R7, R5, 0x7ff00000, RZ, 0xc0, !PT ;  /* 0x7ff0000005077812 */ /* 0x000fe200078ec0ff */
[----:B------:R-:W0:Y:S01]  /*0400*/  MUFU.RCP64H R9, R3 ;  /* 0x0000000300097308 */ /* 0x000e220000001800 */
[----:B------:R-:W-:Y:S01]  /*0410*/  IMAD.MOV.U32 R8, RZ, RZ, 0x1 ;  /* 0x00000001ff087424 */ /* 0x000fe200078e00ff */
[----:B------:R-:W-:Y:S01]  /*0420*/  BSSY.RECONVERGENT B1, `(.L_x_60) ;  /* 0x0000045000017945 */ /* 0x000fe20003800200 */
[----:B------:R-:W-:Y:S01]  /*0430*/  IMAD.MOV.U32 R13, RZ, RZ, 0x1ca00000 ;  /* 0x1ca00000ff0d7424 */ /* 0x000fe200078e00ff */
[----:B------:R-:W-:Y:S01]  /*0440*/  ISETP.GE.U32.AND P0, PT, R7, 0x40200000, PT ;  /* 0x402000000700780c */ /* 0x000fe20003f06070 */
[----:B------:R-:W-:Y:S02]  /*0450*/  IMAD.MOV.U32 R18, RZ, RZ, R7 ;  /* 0x000000ffff127224 */ /* 0x000fe400078e0007 */
[----:B------:R-:W-:Y:S01]  /*0460*/  IMAD.MOV.U32 R19, RZ, RZ, 0x40200000 ;  /* 0x40200000ff137424 */ /* 0x000fe200078e00ff */
[----:B------:R-:W-:-:S03]  /*0470*/  SEL R13, R13, 0x63400000, !P0 ;  /* 0x634000000d0d7807 */ /* 0x000fc60004000000 */
[----:B------:R-:W-:Y:S01]  /*0480*/  VIADD R20, R19, 0xffffffff ;  /* 0xffffffff13147836 */ /* 0x000fe20000000000 */
        /* <DEDUP_REMOVED lines=35> */
[----:B------:R-:W-:Y:S01]  /*06c0*/  IMAD.MOV R3, RZ, RZ, -R7 ;  /* 0x000000ffff037224 */ /* 0x000fe200078e0a07 */
[----:B------:R-:W-:Y:S01]  /*06d0*/  DMUL.RP R4, R10, R4 ;  /* 0x000000040a047228 */ /* 0x000fe20000008000 */
[----:B------:R-:W-:Y:S01]  /*06e0*/  IMAD.MOV.U32 R2, RZ, RZ, RZ ;  /* 0x000000ffff027224 */ /* 0x000fe200078e00ff */
[----:B------:R-:W-:-:S05]  /*06f0*/  IADD3 R7, PT, PT, -R7, -0x43300000, RZ ;  /* 0xbcd0000007077810 */ /* 0x000fca0007ffe1ff */
[----:B------:R-:W-:-:S03]  /*0700*/  DFMA R2, R12, -R2, R10 ;  /* 0x800000020c02722b */ /* 0x000fc6000000000a */
[----:B------:R-:W-:-:S07]  /*0710*/  LOP3.LUT R9, R5, R9, RZ, 0x3c, !PT ;  /* 0x0000000905097212 */ /* 0x000fce00078e3cff */
[----:B------:R-:W-:-:S04]  /*0720*/  FSETP.NEU.AND P0, PT, |R3|, R7, PT ;  /* 0x000000070300720b */ /* 0x000fc80003f0d200 */
[----:B------:R-:W-:Y:S02]  /*0730*/  FSEL R12, R4, R12, !P0 ;  /* 0x0000000c040c7208 */ /* 0x000fe40004000000 */
[----:B------:R-:W-:Y:S01]  /*0740*/  FSEL R13, R9, R13, !P0 ;  /* 0x0000000d090d7208 */ /* 0x000fe20004000000 */
[----:B------:R-:W-:Y:S06]  /*0750*/  BRA `(.L_x_62) ;  /* 0x0000000000447947 */ /* 0x000fec0003800000 */
.L_x_61:
        /* <DEDUP_REMOVED lines=12> */
[----:B------:R-:W-:Y:S02]  /*0820*/  @P0 IMAD.MOV.U32 R12, RZ, RZ, RZ ;  /* 0x000000ffff0c0224 */ /* 0x000fe400078e00ff */
[----:B------:R-:W-:Y:S01]  /*0830*/  @P0 IMAD.MOV.U32 R13, RZ, RZ, R2 ;  /* 0x000000ffff0d0224 */ /* 0x000fe200078e0002 */
[----:B------:R-:W-:Y:S06]  /*0840*/  BRA `(.L_x_62) ;  /* 0x0000000000087947 */ /* 0x000fec0003800000 */
.L_x_63:
[----:B------:R-:W-:Y:S01]  /*0850*/  LOP3.LUT R13, R5, 0x80000, RZ, 0xfc, !PT ;  /* 0x00080000050d7812 */ /* 0x000fe200078efcff */
[----:B------:R-:W-:-:S07]  /*0860*/  IMAD.MOV.U32 R12, RZ, RZ, R4 ;  /* 0x000000ffff0c7224 */ /* 0x000fce00078e0004 */
.L_x_62:
[----:B------:R-:W-:Y:S05]  /*0870*/  BSYNC.RECONVERGENT B1 ;  /* 0x0000000000017941 */ /* 0x000fea0003800200 */
.L_x_60:
[----:B------:R-:W-:Y:S02]  /*0880*/  IMAD.MOV.U32 R7, RZ, RZ, 0x0 ;  /* 0x00000000ff077424 */ /* 0x000fe400078e00ff */
[----:B------:R-:W-:Y:S02]  /*0890*/  IMAD.MOV.U32 R2, RZ, RZ, R12 ;  /* 0x000000ffff027224 */ /* 0x000fe400078e000c */
[----:B------:R-:W-:Y:S01]  /*08a0*/  IMAD.MOV.U32 R3, RZ, RZ, R13 ;  /* 0x000000ffff037224 */ /* 0x000fe200078e000d */
[----:B------:R-:W-:Y:S06]  /*08b0*/  RET.REL.NODEC R6 `(_Z27binRainfallByDistanceKernelPKfS0_S0_PKhPdPiiii) ;  /* 0xfffffff406d07950 */ /* 0x000fec0003c3ffff */
.L_x_64:
        /* <DEDUP_REMOVED lines=12> */
.L_x_68:


//--------------------- .nv.global.init           --------------------------
	.section	.nv.global.init,"aw",@progbits
	.align	4
.nv.global.init:
	.type		__cudart_i2opi_f,@object
	.size		__cudart_i2opi_f,(.L_0 - __cudart_i2opi_f)
__cudart_i2opi_f:
        /*0000*/ 	.byte	0x41, 0x90, 0x43, 0x3c, 0x99, 0x95, 0x62, 0xdb, 0xc0, 0xdd, 0x34, 0xf5, 0xd1, 0x57, 0x27, 0xfc
        /*0010*/ 	.byte	0x29, 0x15, 0x44, 0x4e, 0x6e, 0x83, 0xf9, 0xa2
.L_0:


//--------------------- .nv.shared.reserved.0     --------------------------
	.section	.nv.shared.reserved.0,"aw",@nobits
	.weak		__nv_reservedSMEM_offset_0_alias
	.size		__nv_reservedSMEM_offset_0_alias, 0, 64
	.other		__nv_reservedSMEM_offset_0_alias,@"STO_CUDA_RESERVED_SHARED STV_DEFAULT"
__nv_reservedSMEM_offset_0_alias:
	.zero		0
	.zero		64


//--------------------- .nv.constant0._Z25convertDistanceToKmKernelPKiPfii --------------------------
	.section	.nv.constant0._Z25convertDistanceToKmKernelPKiPfii,"a",@progbits
	.sectionflags	@""
	.align	4
.nv.constant0._Z25convertDistanceToKmKernelPKiPfii:
	.zero		920


//--------------------- .nv.constant0._Z23floodFillDistanceKernelPKhPiPKiiiS1_ --------------------------
	.section	.nv.constant0._Z23floodFillDistanceKernelPKhPiPKiiiS1_,"a",@progbits
	.sectionflags	@""
	.align	4
.nv.constant0._Z23floodFillDistanceKernelPKhPiPKiiiS1_:
	.zero		936


//--------------------- .nv.constant0._Z24initializeDistanceKernelPKhPiii --------------------------
	.section	.nv.constant0._Z24initializeDistanceKernelPKhPiii,"a",@progbits
	.sectionflags	@""
	.align	4
.nv.constant0._Z24initializeDistanceKernelPKhPiii:
	.zero		920


//--------------------- .nv.constant0._Z24analyzeIslandDecayKernelPKfS0_PKhPdS3_PiS4_iii --------------------------
	.section	.nv.constant0._Z24analyzeIslandDecayKernelPKfS0_PKhPdS3_PiS4_iii,"a",@progbits
	.sectionflags	@""
	.align	4
.nv.constant0._Z24analyzeIslandDecayKernelPKfS0_PKhPdS3_PiS4_iii:
	.zero		964


//--------------------- .nv.constant0._Z27binRainfallByLatitudeKernelPKfS0_PKhPdS3_S3_PiS4_S4_iii --------------------------
	.section	.nv.constant0._Z27binRainfallByLatitudeKernelPKfS0_PKhPdS3_S3_PiS4_S4_iii,"a",@progbits
	.sectionflags	@""
	.align	4
.nv.constant0._Z27binRainfallByLatitudeKernelPKfS0_PKhPdS3_S3_PiS4_S4_iii:
	.zero		980


//--------------------- .nv.constant0._Z27binRainfallByDistanceKernelPKfS0_S0_PKhPdPiiii --------------------------
	.section	.nv.constant0._Z27binRainfallByDistanceKernelPKfS0_S0_PKhPdPiiii,"a",@progbits
	.sectionflags	@""
	.align	4
.nv.constant0._Z27binRainfallByDistanceKernelPKfS0_S0_PKhPdPiiii:
	.zero		956


//--------------------- SYMBOLS --------------------------

	.type		.nv.reservedSmem.offset0,@object
	.size		.nv.reservedSmem.offset0,0x4
